//
// Generated by NVIDIA NVVM Compiler
//
// Compiler Build ID: CL-36424714
// Cuda compilation tools, release 13.0, V13.0.88
// Based on NVVM 20.0.0
//

.version 9.0
.target sm_100
.address_size 64

// _ZZ7in_scanPjjS_E5bound has been demoted
// _ZZ7in_scanPjjS_E5s_arr has been demoted

.entry _Z14fill_nextlayerPjjS_jS_S_S_jj(
	.param .u64 .ptr .align 1 _Z14fill_nextlayerPjjS_jS_S_S_jj_param_0,
	.param .u32 _Z14fill_nextlayerPjjS_jS_S_S_jj_param_1,
	.param .u64 .ptr .align 1 _Z14fill_nextlayerPjjS_jS_S_S_jj_param_2,
	.param .u32 _Z14fill_nextlayerPjjS_jS_S_S_jj_param_3,
	.param .u64 .ptr .align 1 _Z14fill_nextlayerPjjS_jS_S_S_jj_param_4,
	.param .u64 .ptr .align 1 _Z14fill_nextlayerPjjS_jS_S_S_jj_param_5,
	.param .u64 .ptr .align 1 _Z14fill_nextlayerPjjS_jS_S_S_jj_param_6,
	.param .u32 _Z14fill_nextlayerPjjS_jS_S_S_jj_param_7,
	.param .u32 _Z14fill_nextlayerPjjS_jS_S_S_jj_param_8
)
{
	.reg .pred 	%p<14>;
	.reg .b32 	%r<39>;
	.reg .b64 	%rd<39>;

	ld.param.u64 	%rd6, [_Z14fill_nextlayerPjjS_jS_S_S_jj_param_0];
	ld.param.u32 	%r15, [_Z14fill_nextlayerPjjS_jS_S_S_jj_param_1];
	ld.param.u64 	%rd4, [_Z14fill_nextlayerPjjS_jS_S_S_jj_param_2];
	ld.param.u32 	%r18, [_Z14fill_nextlayerPjjS_jS_S_S_jj_param_3];
	ld.param.u64 	%rd5, [_Z14fill_nextlayerPjjS_jS_S_S_jj_param_4];
	ld.param.u64 	%rd7, [_Z14fill_nextlayerPjjS_jS_S_S_jj_param_5];
	ld.param.u64 	%rd8, [_Z14fill_nextlayerPjjS_jS_S_S_jj_param_6];
	ld.param.u32 	%r16, [_Z14fill_nextlayerPjjS_jS_S_S_jj_param_7];
	ld.param.u32 	%r17, [_Z14fill_nextlayerPjjS_jS_S_S_jj_param_8];
	cvta.to.global.u64 	%rd1, %rd7;
	cvta.to.global.u64 	%rd2, %rd8;
	cvta.to.global.u64 	%rd3, %rd6;
	mov.u32 	%r19, %tid.x;
	mov.u32 	%r20, %ntid.x;
	mov.u32 	%r21, %ctaid.x;
	mad.lo.s32 	%r1, %r20, %r21, %r19;
	setp.ge.u32 	%p1, %r1, %r18;
	@%p1 bra 	$L__BB0_18;
	cvta.to.global.u64 	%rd9, %rd4;
	mul.wide.u32 	%rd10, %r1, 4;
	add.s64 	%rd11, %rd9, %rd10;
	ld.global.u32 	%r2, [%rd11];
	rem.u32 	%r3, %r2, %r16;
	setp.eq.s32 	%p2, %r3, 0;
	mov.b32 	%r36, 0;
	@%p2 bra 	$L__BB0_5;
	add.s32 	%r4, %r2, -1;
	mul.wide.u32 	%rd12, %r4, 4;
	add.s64 	%rd13, %rd3, %rd12;
	ld.global.u32 	%r24, [%rd13];
	setp.eq.s32 	%p3, %r24, 1;
	@%p3 bra 	$L__BB0_5;
	add.s64 	%rd15, %rd2, %rd12;
	atom.relaxed.global.cas.b32 	%r26, [%rd15], -1, %r2;
	setp.ne.s32 	%p4, %r26, -1;
	@%p4 bra 	$L__BB0_5;
	add.s64 	%rd17, %rd1, %rd12;
	st.global.u32 	[%rd17], %r17;
	mov.b32 	%r36, 1;
$L__BB0_5:
	add.s32 	%r28, %r16, -1;
	setp.ge.u32 	%p5, %r3, %r28;
	@%p5 bra 	$L__BB0_9;
	add.s32 	%r6, %r2, 1;
	mul.wide.u32 	%rd18, %r6, 4;
	add.s64 	%rd19, %rd3, %rd18;
	ld.global.u32 	%r29, [%rd19];
	setp.eq.s32 	%p6, %r29, 1;
	@%p6 bra 	$L__BB0_9;
	add.s64 	%rd21, %rd2, %rd18;
	atom.relaxed.global.cas.b32 	%r30, [%rd21], -1, %r2;
	setp.ne.s32 	%p7, %r30, -1;
	@%p7 bra 	$L__BB0_9;
	add.s64 	%rd23, %rd1, %rd18;
	st.global.u32 	[%rd23], %r17;
	add.s32 	%r36, %r36, 1;
$L__BB0_9:
	sub.s32 	%r9, %r2, %r16;
	setp.lt.u32 	%p8, %r2, %r16;
	@%p8 bra 	$L__BB0_13;
	mul.wide.u32 	%rd24, %r9, 4;
	add.s64 	%rd25, %rd3, %rd24;
	ld.global.u32 	%r31, [%rd25];
	setp.eq.s32 	%p9, %r31, 1;
	@%p9 bra 	$L__BB0_13;
	add.s64 	%rd27, %rd2, %rd24;
	atom.relaxed.global.cas.b32 	%r32, [%rd27], -1, %r2;
	setp.ne.s32 	%p10, %r32, -1;
	@%p10 bra 	$L__BB0_13;
	add.s64 	%rd29, %rd1, %rd24;
	st.global.u32 	[%rd29], %r17;
	add.s32 	%r36, %r36, 1;
$L__BB0_13:
	add.s32 	%r12, %r2, %r16;
	setp.ge.u32 	%p11, %r12, %r15;
	@%p11 bra 	$L__BB0_17;
	mul.wide.u32 	%rd30, %r12, 4;
	add.s64 	%rd31, %rd3, %rd30;
	ld.global.u32 	%r33, [%rd31];
	setp.eq.s32 	%p12, %r33, 1;
	@%p12 bra 	$L__BB0_17;
	add.s64 	%rd33, %rd2, %rd30;
	atom.relaxed.global.cas.b32 	%r34, [%rd33], -1, %r2;
	setp.ne.s32 	%p13, %r34, -1;
	@%p13 bra 	$L__BB0_17;
	add.s64 	%rd35, %rd1, %rd30;
	st.global.u32 	[%rd35], %r17;
	add.s32 	%r36, %r36, 1;
$L__BB0_17:
	cvta.to.global.u64 	%rd36, %rd5;
	add.s64 	%rd38, %rd36, %rd10;
	st.global.u32 	[%rd38], %r36;
$L__BB0_18:
	ret;

}
.entry _Z7in_scanPjjS_(
	.param .u64 .ptr .align 1 _Z7in_scanPjjS__param_0,
	.param .u32 _Z7in_scanPjjS__param_1,
	.param .u64 .ptr .align 1 _Z7in_scanPjjS__param_2
)
{
	.reg .pred 	%p<14>;
	.reg .b32 	%r<52>;
	.reg .b64 	%rd<9>;
	// demoted variable
	.shared .align 4 .u32 _ZZ7in_scanPjjS_E5bound;
	// demoted variable
	.shared .align 4 .b8 _ZZ7in_scanPjjS_E5s_arr[2048];
	ld.param.u64 	%rd2, [_Z7in_scanPjjS__param_0];
	ld.param.u32 	%r18, [_Z7in_scanPjjS__param_1];
	ld.param.u64 	%rd3, [_Z7in_scanPjjS__param_2];
	mov.u32 	%r1, %tid.x;
	mov.u32 	%r2, %ntid.x;
	mov.u32 	%r3, %ctaid.x;
	mad.lo.s32 	%r4, %r2, %r3, %r1;
	setp.ge.u32 	%p1, %r4, %r18;
	@%p1 bra 	$L__BB1_16;
	cvta.to.global.u64 	%rd4, %rd2;
	mul.wide.u32 	%rd5, %r4, 4;
	add.s64 	%rd1, %rd4, %rd5;
	ld.global.u32 	%r19, [%rd1];
	shl.b32 	%r20, %r1, 2;
	mov.u32 	%r21, _ZZ7in_scanPjjS_E5s_arr;
	add.s32 	%r5, %r21, %r20;
	st.shared.u32 	[%r5], %r19;
	add.s32 	%r22, %r2, -1;
	setp.ne.s32 	%p2, %r1, %r22;
	add.s32 	%r23, %r18, -1;
	setp.ne.s32 	%p3, %r4, %r23;
	and.pred  	%p4, %p2, %p3;
	@%p4 bra 	$L__BB1_3;
	add.s32 	%r24, %r1, 1;
	st.shared.u32 	[_ZZ7in_scanPjjS_E5bound], %r24;
$L__BB1_3:
	bar.sync 	0;
	ld.shared.u32 	%r6, [_ZZ7in_scanPjjS_E5bound];
	setp.lt.u32 	%p5, %r6, 2;
	mov.b32 	%r51, 1;
	@%p5 bra 	$L__BB1_8;
	add.s32 	%r7, %r1, 1;
	shr.u32 	%r8, %r6, 1;
	mov.b32 	%r50, 1;
$L__BB1_5:
	shl.b32 	%r51, %r50, 1;
	mul.lo.s32 	%r13, %r51, %r7;
	add.s32 	%r27, %r13, -1;
	setp.ge.u32 	%p6, %r27, %r6;
	@%p6 bra 	$L__BB1_7;
	sub.s32 	%r28, %r13, %r50;
	shl.b32 	%r29, %r28, 2;
	add.s32 	%r31, %r21, %r29;
	ld.shared.u32 	%r32, [%r31+-4];
	shl.b32 	%r33, %r50, 2;
	add.s32 	%r34, %r31, %r33;
	ld.shared.u32 	%r35, [%r34+-4];
	add.s32 	%r36, %r35, %r32;
	st.shared.u32 	[%r34+-4], %r36;
$L__BB1_7:
	bar.sync 	0;
	setp.gt.u32 	%p7, %r51, %r8;
	mov.u32 	%r50, %r51;
	@%p7 bra 	$L__BB1_8;
	bra.uni 	$L__BB1_5;
$L__BB1_8:
	setp.lt.u32 	%p8, %r51, 2;
	@%p8 bra 	$L__BB1_13;
	add.s32 	%r10, %r1, 1;
$L__BB1_10:
	shr.u32 	%r15, %r51, 1;
	and.b32  	%r37, %r51, -2;
	mul.lo.s32 	%r16, %r37, %r10;
	add.s32 	%r38, %r16, %r15;
	add.s32 	%r39, %r38, -1;
	setp.ge.u32 	%p9, %r39, %r6;
	@%p9 bra 	$L__BB1_12;
	shl.b32 	%r40, %r16, 2;
	add.s32 	%r42, %r21, %r40;
	ld.shared.u32 	%r43, [%r42+-4];
	shl.b32 	%r44, %r15, 2;
	add.s32 	%r45, %r42, %r44;
	ld.shared.u32 	%r46, [%r45+-4];
	add.s32 	%r47, %r46, %r43;
	st.shared.u32 	[%r45+-4], %r47;
$L__BB1_12:
	bar.sync 	0;
	setp.gt.u32 	%p10, %r51, 3;
	mov.u32 	%r51, %r15;
	@%p10 bra 	$L__BB1_10;
$L__BB1_13:
	add.s32 	%r48, %r6, -1;
	setp.ne.s32 	%p11, %r1, %r48;
	setp.eq.s64 	%p12, %rd3, 0;
	ld.shared.u32 	%r17, [%r5];
	or.pred  	%p13, %p12, %p11;
	@%p13 bra 	$L__BB1_15;
	cvta.to.global.u64 	%rd6, %rd3;
	mul.wide.u32 	%rd7, %r3, 4;
	add.s64 	%rd8, %rd6, %rd7;
	st.global.u32 	[%rd8], %r17;
$L__BB1_15:
	st.global.u32 	[%rd1], %r17;
$L__BB1_16:
	ret;

}
.entry _Z9block_addPjjS_(
	.param .u64 .ptr .align 1 _Z9block_addPjjS__param_0,
	.param .u32 _Z9block_addPjjS__param_1,
	.param .u64 .ptr .align 1 _Z9block_addPjjS__param_2
)
{
	.reg .pred 	%p<4>;
	.reg .b32 	%r<10>;
	.reg .b64 	%rd<9>;

	ld.param.u64 	%rd1, [_Z9block_addPjjS__param_0];
	ld.param.u32 	%r3, [_Z9block_addPjjS__param_1];
	ld.param.u64 	%rd2, [_Z9block_addPjjS__param_2];
	mov.u32 	%r4, %tid.x;
	mov.u32 	%r5, %ntid.x;
	mov.u32 	%r1, %ctaid.x;
	mad.lo.s32 	%r2, %r5, %r1, %r4;
	setp.ge.u32 	%p1, %r2, %r3;
	setp.eq.s32 	%p2, %r1, 0;
	or.pred  	%p3, %p2, %p1;
	@%p3 bra 	$L__BB2_2;
	cvta.to.global.u64 	%rd3, %rd2;
	cvta.to.global.u64 	%rd4, %rd1;
	add.s32 	%r6, %r1, -1;
	mul.wide.u32 	%rd5, %r6, 4;
	add.s64 	%rd6, %rd3, %rd5;
	ld.global.u32 	%r7, [%rd6];
	mul.wide.u32 	%rd7, %r2, 4;
	add.s64 	%rd8, %rd4, %rd7;
	ld.global.u32 	%r8, [%rd8];
	add.s32 	%r9, %r8, %r7;
	st.global.u32 	[%rd8], %r9;
$L__BB2_2:
	ret;

}
.entry _Z12assign_nextqjPjjS_S_S_j(
	.param .u32 _Z12assign_nextqjPjjS_S_S_j_param_0,
	.param .u64 .ptr .align 1 _Z12assign_nextqjPjjS_S_S_j_param_1,
	.param .u32 _Z12assign_nextqjPjjS_S_S_j_param_2,
	.param .u64 .ptr .align 1 _Z12assign_nextqjPjjS_S_S_j_param_3,
	.param .u64 .ptr .align 1 _Z12assign_nextqjPjjS_S_S_j_param_4,
	.param .u64 .ptr .align 1 _Z12assign_nextqjPjjS_S_S_j_param_5,
	.param .u32 _Z12assign_nextqjPjjS_S_S_j_param_6
)
{
	.reg .pred 	%p<11>;
	.reg .b32 	%r<38>;
	.reg .b64 	%rd<29>;

	ld.param.u32 	%r15, [_Z12assign_nextqjPjjS_S_S_j_param_0];
	ld.param.u64 	%rd3, [_Z12assign_nextqjPjjS_S_S_j_param_1];
	ld.param.u32 	%r17, [_Z12assign_nextqjPjjS_S_S_j_param_2];
	ld.param.u64 	%rd5, [_Z12assign_nextqjPjjS_S_S_j_param_3];
	ld.param.u64 	%rd4, [_Z12assign_nextqjPjjS_S_S_j_param_4];
	ld.param.u64 	%rd6, [_Z12assign_nextqjPjjS_S_S_j_param_5];
	ld.param.u32 	%r16, [_Z12assign_nextqjPjjS_S_S_j_param_6];
	cvta.to.global.u64 	%rd1, %rd5;
	cvta.to.global.u64 	%rd2, %rd6;
	mov.u32 	%r18, %tid.x;
	mov.u32 	%r19, %ntid.x;
	mov.u32 	%r20, %ctaid.x;
	mad.lo.s32 	%r1, %r19, %r20, %r18;
	setp.ge.u32 	%p1, %r1, %r17;
	@%p1 bra 	$L__BB3_15;
	cvta.to.global.u64 	%rd7, %rd3;
	mul.wide.u32 	%rd8, %r1, 4;
	add.s64 	%rd9, %rd7, %rd8;
	ld.global.u32 	%r2, [%rd9];
	add.s32 	%r3, %r2, -1;
	setp.eq.s32 	%p2, %r1, 0;
	mov.b32 	%r34, 0;
	@%p2 bra 	$L__BB3_3;
	add.s32 	%r22, %r1, -1;
	cvta.to.global.u64 	%rd10, %rd4;
	mul.wide.u32 	%rd11, %r22, 4;
	add.s64 	%rd12, %rd10, %rd11;
	ld.global.u32 	%r34, [%rd12];
$L__BB3_3:
	rem.u32 	%r6, %r2, %r16;
	setp.eq.s32 	%p3, %r6, 0;
	mov.b32 	%r36, 0;
	@%p3 bra 	$L__BB3_6;
	mul.wide.u32 	%rd13, %r3, 4;
	add.s64 	%rd14, %rd2, %rd13;
	ld.global.u32 	%r25, [%rd14];
	setp.ne.s32 	%p4, %r25, %r2;
	@%p4 bra 	$L__BB3_6;
	mul.wide.u32 	%rd15, %r34, 4;
	add.s64 	%rd16, %rd1, %rd15;
	st.global.u32 	[%rd16], %r3;
	mov.b32 	%r36, 1;
$L__BB3_6:
	add.s32 	%r8, %r2, 1;
	add.s32 	%r27, %r16, -1;
	setp.ge.u32 	%p5, %r6, %r27;
	@%p5 bra 	$L__BB3_9;
	mul.wide.u32 	%rd17, %r8, 4;
	add.s64 	%rd18, %rd2, %rd17;
	ld.global.u32 	%r28, [%rd18];
	setp.ne.s32 	%p6, %r28, %r2;
	@%p6 bra 	$L__BB3_9;
	add.s32 	%r29, %r36, %r34;
	mul.wide.u32 	%rd19, %r29, 4;
	add.s64 	%rd20, %rd1, %rd19;
	st.global.u32 	[%rd20], %r8;
	add.s32 	%r36, %r36, 1;
$L__BB3_9:
	sub.s32 	%r11, %r2, %r16;
	setp.lt.u32 	%p7, %r2, %r16;
	@%p7 bra 	$L__BB3_12;
	mul.wide.u32 	%rd21, %r11, 4;
	add.s64 	%rd22, %rd2, %rd21;
	ld.global.u32 	%r30, [%rd22];
	setp.ne.s32 	%p8, %r30, %r2;
	@%p8 bra 	$L__BB3_12;
	add.s32 	%r31, %r36, %r34;
	mul.wide.u32 	%rd23, %r31, 4;
	add.s64 	%rd24, %rd1, %rd23;
	st.global.u32 	[%rd24], %r11;
	add.s32 	%r36, %r36, 1;
$L__BB3_12:
	add.s32 	%r14, %r2, %r16;
	setp.ge.u32 	%p9, %r14, %r15;
	@%p9 bra 	$L__BB3_15;
	mul.wide.u32 	%rd25, %r14, 4;
	add.s64 	%rd26, %rd2, %rd25;
	ld.global.u32 	%r32, [%rd26];
	setp.ne.s32 	%p10, %r32, %r2;
	@%p10 bra 	$L__BB3_15;
	add.s32 	%r33, %r36, %r34;
	mul.wide.u32 	%rd27, %r33, 4;
	add.s64 	%rd28, %rd1, %rd27;
	st.global.u32 	[%rd28], %r14;
$L__BB3_15:
	ret;

}


// ===== COMPILED SASS (sm_100) =====

	.target	sm_100

	.elftype	@"ET_EXEC"


//--------------------- .note.nv.tkinfo           --------------------------
	.section	.note.nv.tkinfo,"",@"SHT_NOTE"
	.sectionflags	@"SHF_NOTE_NV_TKINFO"
	.tkinfo
        /*0018*/ 	.word	0x00000002
        /*0030*/ 	.string	""
        /*0030*/ 	.string	"ptxas"
        /*0030*/ 	.string	"Cuda compilation tools, release 13.0, V13.0.88"
        /*0030*/ 	.string	"Build cuda_13.0.r13.0/compiler.36424714_0"
        /*0030*/ 	.string	"-arch sm_100 -m 64 "



//--------------------- .note.nv.cuinfo           --------------------------
	.section	.note.nv.cuinfo,"",@"SHT_NOTE"
	.sectionflags	@"SHF_NOTE_NV_CUINFO"
        /*0018*/ 	.short	0x0002
        /*001a*/ 	.short	0x0064
        /*001c*/ 	.short	0x0082
	.zero		2


//--------------------- .nv.info                  --------------------------
	.section	.nv.info,"",@"SHT_CUDA_INFO"
	.align	4


	//----- nvinfo : EIATTR_REGCOUNT
	.align		4
        /*0000*/ 	.byte	0x04, 0x2f
        /*0002*/ 	.short	(.L_1 - .L_0)
	.align		4
.L_0:
        /*0004*/ 	.word	index@(_Z14fill_nextlayerPjjS_jS_S_S_jj)
        /*0008*/ 	.word	0x00000010


	//----- nvinfo : EIATTR_FRAME_SIZE
	.align		4
.L_1:
        /*000c*/ 	.byte	0x04, 0x11
        /*000e*/ 	.short	(.L_3 - .L_2)
	.align		4
.L_2:
        /*0010*/ 	.word	index@(_Z14fill_nextlayerPjjS_jS_S_S_jj)
        /*0014*/ 	.word	0x00000000


	//----- nvinfo : EIATTR_REGCOUNT
	.align		4
.L_3:
        /*0018*/ 	.byte	0x04, 0x2f
        /*001a*/ 	.short	(.L_5 - .L_4)
	.align		4
.L_4:
        /*001c*/ 	.word	index@(_Z7in_scanPjjS_)
        /*0020*/ 	.word	0x00000012


	//----- nvinfo : EIATTR_FRAME_SIZE
	.align		4
.L_5:
        /*0024*/ 	.byte	0x04, 0x11
        /*0026*/ 	.short	(.L_7 - .L_6)
	.align		4
.L_6:
        /*0028*/ 	.word	index@(_Z7in_scanPjjS_)
        /*002c*/ 	.word	0x00000000


	//----- nvinfo : EIATTR_REGCOUNT
	.align		4
.L_7:
        /*0030*/ 	.byte	0x04, 0x2f
        /*0032*/ 	.short	(.L_9 - .L_8)
	.align		4
.L_8:
        /*0034*/ 	.word	index@(_Z9block_addPjjS_)
        /*0038*/ 	.word	0x0000000c


	//----- nvinfo : EIATTR_FRAME_SIZE
	.align		4
.L_9:
        /*003c*/ 	.byte	0x04, 0x11
        /*003e*/ 	.short	(.L_11 - .L_10)
	.align		4
.L_10:
        /*0040*/ 	.word	index@(_Z9block_addPjjS_)
        /*0044*/ 	.word	0x00000000


	//----- nvinfo : EIATTR_REGCOUNT
	.align		4
.L_11:
        /*0048*/ 	.byte	0x04, 0x2f
        /*004a*/ 	.short	(.L_13 - .L_12)
	.align		4
.L_12:
        /*004c*/ 	.word	index@(_Z12assign_nextqjPjjS_S_S_j)
        /*0050*/ 	.word	0x0000000e


	//----- nvinfo : EIATTR_FRAME_SIZE
	.align		4
.L_13:
        /*0054*/ 	.byte	0x04, 0x11
        /*0056*/ 	.short	(.L_15 - .L_14)
	.align		4
.L_14:
        /*0058*/ 	.word	index@(_Z12assign_nextqjPjjS_S_S_j)
        /*005c*/ 	.word	0x00000000


	//----- nvinfo : EIATTR_MIN_STACK_SIZE
	.align		4
.L_15:
        /*0060*/ 	.byte	0x04, 0x12
        /*0062*/ 	.short	(.L_17 - .L_16)
	.align		4
.L_16:
        /*0064*/ 	.word	index@(_Z12assign_nextqjPjjS_S_S_j)
        /*0068*/ 	.word	0x00000000


	//----- nvinfo : EIATTR_MIN_STACK_SIZE
	.align		4
.L_17:
        /*006c*/ 	.byte	0x04, 0x12
        /*006e*/ 	.short	(.L_19 - .L_18)
	.align		4
.L_18:
        /*0070*/ 	.word	index@(_Z9block_addPjjS_)
        /*0074*/ 	.word	0x00000000


	//----- nvinfo : EIATTR_MIN_STACK_SIZE
	.align		4
.L_19:
        /*0078*/ 	.byte	0x04, 0x12
        /*007a*/ 	.short	(.L_21 - .L_20)
	.align		4
.L_20:
        /*007c*/ 	.word	index@(_Z7in_scanPjjS_)
        /*0080*/ 	.word	0x00000000


	//----- nvinfo : EIATTR_MIN_STACK_SIZE
	.align		4
.L_21:
        /*0084*/ 	.byte	0x04, 0x12
        /*0086*/ 	.short	(.L_23 - .L_22)
	.align		4
.L_22:
        /*0088*/ 	.word	index@(_Z14fill_nextlayerPjjS_jS_S_S_jj)
        /*008c*/ 	.word	0x00000000
.L_23:


//--------------------- .nv.compat                --------------------------
	.section	.nv.compat,"",@"SHT_CUDA_COMPAT_INFO"
	.align	4
        /*0000*/ 	.byte	0x02, 0x09, 0x00, 0x00, 0x02, 0x02, 0x01, 0x00, 0x02, 0x05, 0x05, 0x00, 0x03, 0x07, 0x01, 0x01
        /*0010*/ 	.byte	0x02, 0x03, 0x00, 0x00, 0x02, 0x06, 0x01, 0x00, 0x04, 0x0b, 0x08, 0x00, 0x09, 0x00, 0x00, 0x00
        /*0020*/ 	.byte	0x00, 0x00, 0x00, 0x00


//--------------------- .nv.info._Z12assign_nextqjPjjS_S_S_j --------------------------
	.section	.nv.info._Z12assign_nextqjPjjS_S_S_j,"",@"SHT_CUDA_INFO"
	.sectionflags	@""
	.align	4


	//----- nvinfo : EIATTR_CUDA_API_VERSION
	.align		4
        /*0000*/ 	.byte	0x04, 0x37
        /*0002*/ 	.short	(.L_25 - .L_24)
.L_24:
        /*0004*/ 	.word	0x00000082


	//----- nvinfo : EIATTR_KPARAM_INFO
	.align		4
.L_25:
        /*0008*/ 	.byte	0x04, 0x17
        /*000a*/ 	.short	(.L_27 - .L_26)
.L_26:
        /*000c*/ 	.word	0x00000000
        /*0010*/ 	.short	0x0006
        /*0012*/ 	.short	0x0030
        /*0014*/ 	.byte	0x00, 0xf0, 0x11, 0x00


	//----- nvinfo : EIATTR_KPARAM_INFO
	.align		4
.L_27:
        /*0018*/ 	.byte	0x04, 0x17
        /*001a*/ 	.short	(.L_29 - .L_28)
.L_28:
        /*001c*/ 	.word	0x00000000
        /*0020*/ 	.short	0x0005
        /*0022*/ 	.short	0x0028
        /*0024*/ 	.byte	0x00, 0xf5, 0x21, 0x00


	//----- nvinfo : EIATTR_KPARAM_INFO
	.align		4
.L_29:
        /*0028*/ 	.byte	0x04, 0x17
        /*002a*/ 	.short	(.L_31 - .L_30)
.L_30:
        /*002c*/ 	.word	0x00000000
        /*0030*/ 	.short	0x0004
        /*0032*/ 	.short	0x0020
        /*0034*/ 	.byte	0x00, 0xf5, 0x21, 0x00


	//----- nvinfo : EIATTR_KPARAM_INFO
	.align		4
.L_31:
        /*0038*/ 	.byte	0x04, 0x17
        /*003a*/ 	.short	(.L_33 - .L_32)
.L_32:
        /*003c*/ 	.word	0x00000000
        /*0040*/ 	.short	0x0003
        /*0042*/ 	.short	0x0018
        /*0044*/ 	.byte	0x00, 0xf5, 0x21, 0x00


	//----- nvinfo : EIATTR_KPARAM_INFO
	.align		4
.L_33:
        /*0048*/ 	.byte	0x04, 0x17
        /*004a*/ 	.short	(.L_35 - .L_34)
.L_34:
        /*004c*/ 	.word	0x00000000
        /*0050*/ 	.short	0x0002
        /*0052*/ 	.short	0x0010
        /*0054*/ 	.byte	0x00, 0xf0, 0x11, 0x00


	//----- nvinfo : EIATTR_KPARAM_INFO
	.align		4
.L_35:
        /*0058*/ 	.byte	0x04, 0x17
        /*005a*/ 	.short	(.L_37 - .L_36)
.L_36:
        /*005c*/ 	.word	0x00000000
        /*0060*/ 	.short	0x0001
        /*0062*/ 	.short	0x0008
        /*0064*/ 	.byte	0x00, 0xf5, 0x21, 0x00


	//----- nvinfo : EIATTR_KPARAM_INFO
	.align		4
.L_37:
        /*0068*/ 	.byte	0x04, 0x17
        /*006a*/ 	.short	(.L_39 - .L_38)
.L_38:
        /*006c*/ 	.word	0x00000000
        /*0070*/ 	.short	0x0000
        /*0072*/ 	.short	0x0000
        /*0074*/ 	.byte	0x00, 0xf0, 0x11, 0x00


	//----- nvinfo : EIATTR_SPARSE_MMA_MASK
	.align		4
.L_39:
        /*0078*/ 	.byte	0x03, 0x50
        /*007a*/ 	.short	0x0000


	//----- nvinfo : EIATTR_MAXREG_COUNT
	.align		4
        /*007c*/ 	.byte	0x03, 0x1b
        /*007e*/ 	.short	0x00ff


	//----- nvinfo : EIATTR_MERCURY_ISA_VERSION
	.align		4
        /*0080*/ 	.byte	0x03, 0x5f
        /*0082*/ 	.short	0x0101


	//----- nvinfo : EIATTR_VRC_CTA_INIT_COUNT
	.align		4
        /*0084*/ 	.byte	0x02, 0x4a
	.zero		1
	.zero		1


	//----- nvinfo : EIATTR_EXIT_INSTR_OFFSETS
	.align		4
        /*0088*/ 	.byte	0x04, 0x1c
        /*008a*/ 	.short	(.L_41 - .L_40)


	//   ....[0]....
.L_40:
        /*008c*/ 	.word	0x00000070


	//   ....[1]....
        /*0090*/ 	.word	0x00000510


	//   ....[2]....
        /*0094*/ 	.word	0x00000560


	//   ....[3]....
        /*0098*/ 	.word	0x000005b0


	//----- nvinfo : EIATTR_CRS_STACK_SIZE
	.align		4
.L_41:
        /*009c*/ 	.byte	0x04, 0x1e
        /*009e*/ 	.short	(.L_43 - .L_42)
.L_42:
        /*00a0*/ 	.word	0x00000000


	//----- nvinfo : EIATTR_CBANK_PARAM_SIZE
	.align		4
.L_43:
        /*00a4*/ 	.byte	0x03, 0x19
        /*00a6*/ 	.short	0x0034


	//----- nvinfo : EIATTR_PARAM_CBANK
	.align		4
        /*00a8*/ 	.byte	0x04, 0x0a
        /*00aa*/ 	.short	(.L_45 - .L_44)
	.align		4
.L_44:
        /*00ac*/ 	.word	index@(.nv.constant0._Z12assign_nextqjPjjS_S_S_j)
        /*00b0*/ 	.short	0x0380
        /*00b2*/ 	.short	0x0034


	//----- nvinfo : EIATTR_SW_WAR
	.align		4
.L_45:
        /*00b4*/ 	.byte	0x04, 0x36
        /*00b6*/ 	.short	(.L_47 - .L_46)
.L_46:
        /*00b8*/ 	.word	0x00000008
.L_47:


//--------------------- .nv.info._Z9block_addPjjS_ --------------------------
	.section	.nv.info._Z9block_addPjjS_,"",@"SHT_CUDA_INFO"
	.sectionflags	@""
	.align	4


	//----- nvinfo : EIATTR_CUDA_API_VERSION
	.align		4
        /*0000*/ 	.byte	0x04, 0x37
        /*0002*/ 	.short	(.L_49 - .L_48)
.L_48:
        /*0004*/ 	.word	0x00000082


	//----- nvinfo : EIATTR_KPARAM_INFO
	.align		4
.L_49:
        /*0008*/ 	.byte	0x04, 0x17
        /*000a*/ 	.short	(.L_51 - .L_50)
.L_50:
        /*000c*/ 	.word	0x00000000
        /*0010*/ 	.short	0x0002
        /*0012*/ 	.short	0x0010
        /*0014*/ 	.byte	0x00, 0xf5, 0x21, 0x00


	//----- nvinfo : EIATTR_KPARAM_INFO
	.align		4
.L_51:
        /*0018*/ 	.byte	0x04, 0x17
        /*001a*/ 	.short	(.L_53 - .L_52)
.L_52:
        /*001c*/ 	.word	0x00000000
        /*0020*/ 	.short	0x0001
        /*0022*/ 	.short	0x0008
        /*0024*/ 	.byte	0x00, 0xf0, 0x11, 0x00


	//----- nvinfo : EIATTR_KPARAM_INFO
	.align		4
.L_53:
        /*0028*/ 	.byte	0x04, 0x17
        /*002a*/ 	.short	(.L_55 - .L_54)
.L_54:
        /*002c*/ 	.word	0x00000000
        /*0030*/ 	.short	0x0000
        /*0032*/ 	.short	0x0000
        /*0034*/ 	.byte	0x00, 0xf5, 0x21, 0x00


	//----- nvinfo : EIATTR_SPARSE_MMA_MASK
	.align		4
.L_55:
        /*0038*/ 	.byte	0x03, 0x50
        /*003a*/ 	.short	0x0000


	//----- nvinfo : EIATTR_MAXREG_COUNT
	.align		4
        /*003c*/ 	.byte	0x03, 0x1b
        /*003e*/ 	.short	0x00ff


	//----- nvinfo : EIATTR_MERCURY_ISA_VERSION
	.align		4
        /*0040*/ 	.byte	0x03, 0x5f
        /*0042*/ 	.short	0x0101


	//----- nvinfo : EIATTR_VRC_CTA_INIT_COUNT
	.align		4
        /*0044*/ 	.byte	0x02, 0x4a
	.zero		1
	.zero		1


	//----- nvinfo : EIATTR_EXIT_INSTR_OFFSETS
	.align		4
        /*0048*/ 	.byte	0x04, 0x1c
        /*004a*/ 	.short	(.L_57 - .L_56)


	//   ....[0]....
.L_56:
        /*004c*/ 	.word	0x00000080


	//   ....[1]....
        /*0050*/ 	.word	0x00000130


	//----- nvinfo : EIATTR_CBANK_PARAM_SIZE
	.align		4
.L_57:
        /*0054*/ 	.byte	0x03, 0x19
        /*0056*/ 	.short	0x0018


	//----- nvinfo : EIATTR_PARAM_CBANK
	.align		4
        /*0058*/ 	.byte	0x04, 0x0a
        /*005a*/ 	.short	(.L_59 - .L_58)
	.align		4
.L_58:
        /*005c*/ 	.word	index@(.nv.constant0._Z9block_addPjjS_)
        /*0060*/ 	.short	0x0380
        /*0062*/ 	.short	0x0018


	//----- nvinfo : EIATTR_SW_WAR
	.align		4
.L_59:
        /*0064*/ 	.byte	0x04, 0x36
        /*0066*/ 	.short	(.L_61 - .L_60)
.L_60:
        /*0068*/ 	.word	0x00000008
.L_61:


//--------------------- .nv.info._Z7in_scanPjjS_  --------------------------
	.section	.nv.info._Z7in_scanPjjS_,"",@"SHT_CUDA_INFO"
	.sectionflags	@""
	.align	4


	//----- nvinfo : EIATTR_CUDA_API_VERSION
	.align		4
        /*0000*/ 	.byte	0x04, 0x37
        /*0002*/ 	.short	(.L_63 - .L_62)
.L_62:
        /*0004*/ 	.word	0x00000082


	//----- nvinfo : EIATTR_KPARAM_INFO
	.align		4
.L_63:
        /*0008*/ 	.byte	0x04, 0x17
        /*000a*/ 	.short	(.L_65 - .L_64)
.L_64:
        /*000c*/ 	.word	0x00000000
        /*0010*/ 	.short	0x0002
        /*0012*/ 	.short	0x0010
        /*0014*/ 	.byte	0x00, 0xf5, 0x21, 0x00


	//----- nvinfo : EIATTR_KPARAM_INFO
	.align		4
.L_65:
        /*0018*/ 	.byte	0x04, 0x17
        /*001a*/ 	.short	(.L_67 - .L_66)
.L_66:
        /*001c*/ 	.word	0x00000000
        /*0020*/ 	.short	0x0001
        /*0022*/ 	.short	0x0008
        /*0024*/ 	.byte	0x00, 0xf0, 0x11, 0x00


	//----- nvinfo : EIATTR_KPARAM_INFO
	.align		4
.L_67:
        /*0028*/ 	.byte	0x04, 0x17
        /*002a*/ 	.short	(.L_69 - .L_68)
.L_68:
        /*002c*/ 	.word	0x00000000
        /*0030*/ 	.short	0x0000
        /*0032*/ 	.short	0x0000
        /*0034*/ 	.byte	0x00, 0xf5, 0x21, 0x00


	//----- nvinfo : EIATTR_SPARSE_MMA_MASK
	.align		4
.L_69:
        /*0038*/ 	.byte	0x03, 0x50
        /*003a*/ 	.short	0x0000


	//----- nvinfo : EIATTR_MAXREG_COUNT
	.align		4
        /*003c*/ 	.byte	0x03, 0x1b
        /*003e*/ 	.short	0x00ff


	//----- nvinfo : EIATTR_NUM_BARRIERS
	.align		4
        /*0040*/ 	.byte	0x02, 0x4c
        /*0042*/ 	.byte	0x01
	.zero		1


	//----- nvinfo : EIATTR_MERCURY_ISA_VERSION
	.align		4
        /*0044*/ 	.byte	0x03, 0x5f
        /*0046*/ 	.short	0x0101


	//----- nvinfo : EIATTR_VRC_CTA_INIT_COUNT
	.align		4
        /*0048*/ 	.byte	0x02, 0x4a
	.zero		1
	.zero		1


	//----- nvinfo : EIATTR_EXIT_INSTR_OFFSETS
	.align		4
        /*004c*/ 	.byte	0x04, 0x1c
        /*004e*/ 	.short	(.L_71 - .L_70)


	//   ....[0]....
.L_70:
        /*0050*/ 	.word	0x00000070


	//   ....[1]....
        /*0054*/ 	.word	0x000004c0


	//----- nvinfo : EIATTR_CBANK_PARAM_SIZE
	.align		4
.L_71:
        /*0058*/ 	.byte	0x03, 0x19
        /*005a*/ 	.short	0x0018


	//----- nvinfo : EIATTR_PARAM_CBANK
	.align		4
        /*005c*/ 	.byte	0x04, 0x0a
        /*005e*/ 	.short	(.L_73 - .L_72)
	.align		4
.L_72:
        /*0060*/ 	.word	index@(.nv.constant0._Z7in_scanPjjS_)
        /*0064*/ 	.short	0x0380
        /*0066*/ 	.short	0x0018


	//----- nvinfo : EIATTR_SW_WAR
	.align		4
.L_73:
        /*0068*/ 	.byte	0x04, 0x36
        /*006a*/ 	.short	(.L_75 - .L_74)
.L_74:
        /*006c*/ 	.word	0x00000008
.L_75:


//--------------------- .nv.info._Z14fill_nextlayerPjjS_jS_S_S_jj --------------------------
	.section	.nv.info._Z14fill_nextlayerPjjS_jS_S_S_jj,"",@"SHT_CUDA_INFO"
	.sectionflags	@""
	.align	4


	//----- nvinfo : EIATTR_CUDA_API_VERSION
	.align		4
        /*0000*/ 	.byte	0x04, 0x37
        /*0002*/ 	.short	(.L_77 - .L_76)
.L_76:
        /*0004*/ 	.word	0x00000082


	//----- nvinfo : EIATTR_KPARAM_INFO
	.align		4
.L_77:
        /*0008*/ 	.byte	0x04, 0x17
        /*000a*/ 	.short	(.L_79 - .L_78)
.L_78:
        /*000c*/ 	.word	0x00000000
        /*0010*/ 	.short	0x0008
        /*0012*/ 	.short	0x003c
        /*0014*/ 	.byte	0x00, 0xf0, 0x11, 0x00


	//----- nvinfo : EIATTR_KPARAM_INFO
	.align		4
.L_79:
        /*0018*/ 	.byte	0x04, 0x17
        /*001a*/ 	.short	(.L_81 - .L_80)
.L_80:
        /*001c*/ 	.word	0x00000000
        /*0020*/ 	.short	0x0007
        /*0022*/ 	.short	0x0038
        /*0024*/ 	.byte	0x00, 0xf0, 0x11, 0x00


	//----- nvinfo : EIATTR_KPARAM_INFO
	.align		4
.L_81:
        /*0028*/ 	.byte	0x04, 0x17
        /*002a*/ 	.short	(.L_83 - .L_82)
.L_82:
        /*002c*/ 	.word	0x00000000
        /*0030*/ 	.short	0x0006
        /*0032*/ 	.short	0x0030
        /*0034*/ 	.byte	0x00, 0xf5, 0x21, 0x00


	//----- nvinfo : EIATTR_KPARAM_INFO
	.align		4
.L_83:
        /*0038*/ 	.byte	0x04, 0x17
        /*003a*/ 	.short	(.L_85 - .L_84)
.L_84:
        /*003c*/ 	.word	0x00000000
        /*0040*/ 	.short	0x0005
        /*0042*/ 	.short	0x0028
        /*0044*/ 	.byte	0x00, 0xf5, 0x21, 0x00


	//----- nvinfo : EIATTR_KPARAM_INFO
	.align		4
.L_85:
        /*0048*/ 	.byte	0x04, 0x17
        /*004a*/ 	.short	(.L_87 - .L_86)
.L_86:
        /*004c*/ 	.word	0x00000000
        /*0050*/ 	.short	0x0004
        /*0052*/ 	.short	0x0020
        /*0054*/ 	.byte	0x00, 0xf5, 0x21, 0x00


	//----- nvinfo : EIATTR_KPARAM_INFO
	.align		4
.L_87:
        /*0058*/ 	.byte	0x04, 0x17
        /*005a*/ 	.short	(.L_89 - .L_88)
.L_88:
        /*005c*/ 	.word	0x00000000
        /*0060*/ 	.short	0x0003
        /*0062*/ 	.short	0x0018
        /*0064*/ 	.byte	0x00, 0xf0, 0x11, 0x00


	//----- nvinfo : EIATTR_KPARAM_INFO
	.align		4
.L_89:
        /*0068*/ 	.byte	0x04, 0x17
        /*006a*/ 	.short	(.L_91 - .L_90)
.L_90:
        /*006c*/ 	.word	0x00000000
        /*0070*/ 	.short	0x0002
        /*0072*/ 	.short	0x0010
        /*0074*/ 	.byte	0x00, 0xf5, 0x21, 0x00


	//----- nvinfo : EIATTR_KPARAM_INFO
	.align		4
.L_91:
        /*0078*/ 	.byte	0x04, 0x17
        /*007a*/ 	.short	(.L_93 - .L_92)
.L_92:
        /*007c*/ 	.word	0x00000000
        /*0080*/ 	.short	0x0001
        /*0082*/ 	.short	0x0008
        /*0084*/ 	.byte	0x00, 0xf0, 0x11, 0x00


	//----- nvinfo : EIATTR_KPARAM_INFO
	.align		4
.L_93:
        /*0088*/ 	.byte	0x04, 0x17
        /*008a*/ 	.short	(.L_95 - .L_94)
.L_94:
        /*008c*/ 	.word	0x00000000
        /*0090*/ 	.short	0x0000
        /*0092*/ 	.short	0x0000
        /*0094*/ 	.byte	0x00, 0xf5, 0x21, 0x00


	//----- nvinfo : EIATTR_SPARSE_MMA_MASK
	.align		4
.L_95:
        /*0098*/ 	.byte	0x03, 0x50
        /*009a*/ 	.short	0x0000


	//----- nvinfo : EIATTR_MAXREG_COUNT
	.align		4
        /*009c*/ 	.byte	0x03, 0x1b
        /*009e*/ 	.short	0x00ff


	//----- nvinfo : EIATTR_MERCURY_ISA_VERSION
	.align		4
        /*00a0*/ 	.byte	0x03, 0x5f
        /*00a2*/ 	.short	0x0101


	//----- nvinfo : EIATTR_VRC_CTA_INIT_COUNT
	.align		4
        /*00a4*/ 	.byte	0x02, 0x4a
	.zero		1
	.zero		1


	//----- nvinfo : EIATTR_EXIT_INSTR_OFFSETS
	.align		4
        /*00a8*/ 	.byte	0x04, 0x1c
        /*00aa*/ 	.short	(.L_97 - .L_96)


	//   ....[0]....
.L_96:
        /*00ac*/ 	.word	0x00000070


	//   ....[1]....
        /*00b0*/ 	.word	0x00000750


	//----- nvinfo : EIATTR_CRS_STACK_SIZE
	.align		4
.L_97:
        /*00b4*/ 	.byte	0x04, 0x1e
        /*00b6*/ 	.short	(.L_99 - .L_98)
.L_98:
        /*00b8*/ 	.word	0x00000000


	//----- nvinfo : EIATTR_CBANK_PARAM_SIZE
	.align		4
.L_99:
        /*00bc*/ 	.byte	0x03, 0x19
        /*00be*/ 	.short	0x0040


	//----- nvinfo : EIATTR_PARAM_CBANK
	.align		4
        /*00c0*/ 	.byte	0x04, 0x0a
        /*00c2*/ 	.short	(.L_101 - .L_100)
	.align		4
.L_100:
        /*00c4*/ 	.word	index@(.nv.constant0._Z14fill_nextlayerPjjS_jS_S_S_jj)
        /*00c8*/ 	.short	0x0380
        /*00ca*/ 	.short	0x0040


	//----- nvinfo : EIATTR_SW_WAR
	.align		4
.L_101:
        /*00cc*/ 	.byte	0x04, 0x36
        /*00ce*/ 	.short	(.L_103 - .L_102)
.L_102:
        /*00d0*/ 	.word	0x00000008
.L_103:


//--------------------- .nv.callgraph             --------------------------
	.section	.nv.callgraph,"",@"SHT_CUDA_CALLGRAPH"
	.align	4
	.sectionentsize	8
	.align		4
        /*0000*/ 	.word	0x00000000
	.align		4
        /*0004*/ 	.word	0xffffffff
	.align		4
        /*0008*/ 	.word	0x00000000
	.align		4
        /*000c*/ 	.word	0xfffffffe
	.align		4
        /*0010*/ 	.word	0x00000000
	.align		4
        /*0014*/ 	.word	0xfffffffd
	.align		4
        /*0018*/ 	.word	0x00000000
	.align		4
        /*001c*/ 	.word	0xfffffffc


//--------------------- .text._Z12assign_nextqjPjjS_S_S_j --------------------------
	.section	.text._Z12assign_nextqjPjjS_S_S_j,"ax",@progbits
	.align	128
.text._Z12assign_nextqjPjjS_S_S_j:
        .type           _Z12assign_nextqjPjjS_S_S_j,@function
        .size           _Z12assign_nextqjPjjS_S_S_j,(.L_x_22 - _Z12assign_nextqjPjjS_S_S_j)
        .other          _Z12assign_nextqjPjjS_S_S_j,@"STO_CUDA_ENTRY STV_DEFAULT"
_Z12assign_nextqjPjjS_S_S_j:
[----:B------:R-:W-:Y:S01]  /*0000*/  LDC R1, c[0x0][0x37c] ;  /* 0x0000df00ff017b82 */ /* 0x000fe20000000800 */
[----:B------:R-:W0:Y:S01]  /*0010*/  S2R R7, SR_TID.X ;  /* 0x0000000000077919 */ /* 0x000e220000002100 */
[----:B------:R-:W0:Y:S01]  /*0020*/  LDCU UR4, c[0x0][0x360] ;  /* 0x00006c00ff0477ac */ /* 0x000e220008000800 */
[----:B------:R-:W0:Y:S01]  /*0030*/  S2R R0, SR_CTAID.X ;  /* 0x0000000000007919 */ /* 0x000e220000002500 */
[----:B------:R-:W1:Y:S01]  /*0040*/  LDCU UR5, c[0x0][0x390] ;  /* 0x00007200ff0577ac */ /* 0x000e620008000800 */
[----:B0-----:R-:W-:-:S05]  /*0050*/  IMAD R7, R0, UR4, R7 ;  /* 0x0000000400077c24 */ /* 0x001fca000f8e0207 */
[----:B-1----:R-:W-:-:S13]  /*0060*/  ISETP.GE.U32.AND P0, PT, R7, UR5, PT ;  /* 0x0000000507007c0c */ /* 0x002fda000bf06070 */
[----:B------:R-:W-:Y:S05]  /*0070*/  @P0 EXIT ;  /* 0x000000000000094d */ /* 0x000fea0003800000 */
[----:B------:R-:W0:Y:S01]  /*0080*/  LDC.64 R2, c[0x0][0x388] ;  /* 0x0000e200ff027b82 */ /* 0x000e220000000a00 */
[----:B------:R-:W1:Y:S01]  /*0090*/  LDCU.64 UR6, c[0x0][0x358] ;  /* 0x00006b00ff0677ac */ /* 0x000e620008000a00 */
[----:B------:R-:W2:Y:S01]  /*00a0*/  LDCU UR5, c[0x0][0x3b0] ;  /* 0x00007600ff0577ac */ /* 0x000ea20008000800 */
[----:B0-----:R-:W-:-:S05]  /*00b0*/  IMAD.WIDE.U32 R2, R7, 0x4, R2 ;  /* 0x0000000407027825 */ /* 0x001fca00078e0002 */
[----:B-1----:R0:W3:Y:S01]  /*00c0*/  LDG.E R0, desc[UR6][R2.64] ;  /* 0x0000000602007981 */ /* 0x0020e2000c1e1900 */
[----:B--2---:R-:W1:Y:S01]  /*00d0*/  I2F.U32.RP R6, UR5 ;  /* 0x0000000500067d06 */ /* 0x004e620008209000 */
[----:B------:R-:W-:Y:S02]  /*00e0*/  ISETP.NE.AND P0, PT, R7, RZ, PT ;  /* 0x000000ff0700720c */ /* 0x000fe40003f05270 */
[----:B------:R-:W-:Y:S02]  /*00f0*/  ISETP.NE.U32.AND P2, PT, RZ, UR5, PT ;  /* 0x00000005ff007c0c */ /* 0x000fe4000bf45070 */
[----:B0-----:R-:W-:-:S09]  /*0100*/  CS2R R2, SRZ ;  /* 0x0000000000027805 */ /* 0x001fd2000001ff00 */
[----:B------:R-:W-:Y:S01]  /*0110*/  @P0 VIADD R7, R7, 0xffffffff ;  /* 0xffffffff07070836 */ /* 0x000fe20000000000 */
[----:B-1----:R-:W0:Y:S02]  /*0120*/  MUFU.RCP R6, R6 ;  /* 0x0000000600067308 */ /* 0x002e240000001000 */
[----:B0-----:R-:W-:-:S06]  /*0130*/  IADD3 R4, PT, PT, R6, 0xffffffe, RZ ;  /* 0x0ffffffe06047810 */ /* 0x001fcc0007ffe0ff */
[----:B------:R0:W1:Y:S02]  /*0140*/  F2I.FTZ.U32.TRUNC.NTZ R5, R4 ;  /* 0x0000000400057305 */ /* 0x000064000021f000 */
[----:B0-----:R-:W-:Y:S01]  /*0150*/  IMAD.MOV.U32 R4, RZ, RZ, RZ ;  /* 0x000000ffff047224 */ /* 0x001fe200078e00ff */
[----:B-1----:R-:W-:-:S05]  /*0160*/  IADD3 R9, PT, PT, RZ, -R5, RZ ;  /* 0x80000005ff097210 */ /* 0x002fca0007ffe0ff */
[----:B------:R-:W-:-:S04]  /*0170*/  IMAD R9, R9, UR5, RZ ;  /* 0x0000000509097c24 */ /* 0x000fc8000f8e02ff */
[----:B------:R-:W-:-:S06]  /*0180*/  IMAD.HI.U32 R5, R5, R9, R4 ;  /* 0x0000000905057227 */ /* 0x000fcc00078e0004 */
[----:B---3--:R-:W-:-:S05]  /*0190*/  IMAD.HI.U32 R5, R5, R0, RZ ;  /* 0x0000000005057227 */ /* 0x008fca00078e00ff */
[----:B------:R-:W-:-:S05]  /*01a0*/  IADD3 R5, PT, PT, -R5, RZ, RZ ;  /* 0x000000ff05057210 */ /* 0x000fca0007ffe1ff */
[----:B------:R-:W-:Y:S02]  /*01b0*/  IMAD R8, R5, UR5, R0 ;  /* 0x0000000505087c24 */ /* 0x000fe4000f8e0200 */
[----:B------:R-:W0:Y:S03]  /*01c0*/  @P0 LDC.64 R4, c[0x0][0x3a0] ;  /* 0x0000e800ff040b82 */ /* 0x000e260000000a00 */
[----:B------:R-:W-:-:S13]  /*01d0*/  ISETP.GE.U32.AND P1, PT, R8, UR5, PT ;  /* 0x0000000508007c0c */ /* 0x000fda000bf26070 */
[----:B------:R-:W-:-:S05]  /*01e0*/  @P1 VIADD R8, R8, -UR5 ;  /* 0x8000000508081c36 */ /* 0x000fca0008000000 */
[----:B------:R-:W-:Y:S01]  /*01f0*/  ISETP.GE.U32.AND P1, PT, R8, UR5, PT ;  /* 0x0000000508007c0c */ /* 0x000fe2000bf26070 */
[----:B0-----:R-:W-:-:S05]  /*0200*/  @P0 IMAD.WIDE.U32 R4, R7, 0x4, R4 ;  /* 0x0000000407040825 */ /* 0x001fca00078e0004 */
[----:B------:R0:W5:Y:S07]  /*0210*/  @P0 LDG.E R2, desc[UR6][R4.64] ;  /* 0x0000000604020981 */ /* 0x00016e000c1e1900 */
[----:B------:R-:W-:Y:S02]  /*0220*/  @P1 IADD3 R8, PT, PT, R8, -UR5, RZ ;  /* 0x8000000508081c10 */ /* 0x000fe4000fffe0ff */
[----:B------:R-:W-:-:S04]  /*0230*/  @!P2 LOP3.LUT R8, RZ, UR5, RZ, 0x33, !PT ;  /* 0x00000005ff08ac12 */ /* 0x000fc8000f8e33ff */
[----:B------:R-:W-:Y:S01]  /*0240*/  ISETP.NE.AND P1, PT, R8, RZ, PT ;  /* 0x000000ff0800720c */ /* 0x000fe20003f25270 */
[----:B------:R-:W-:-:S12]  /*0250*/  BSSY.RECONVERGENT B0, `(.L_x_0) ;  /* 0x000000b000007945 */ /* 0x000fd80003800200 */
[----:B0-----:R-:W-:Y:S05]  /*0260*/  @!P1 BRA `(.L_x_1) ;  /* 0x0000000000249947 */ /* 0x001fea0003800000 */
[----:B------:R-:W0:Y:S01]  /*0270*/  LDC.64 R4, c[0x0][0x3a8] ;  /* 0x0000ea00ff047b82 */ /* 0x000e220000000a00 */
[----:B------:R-:W-:-:S05]  /*0280*/  IADD3 R9, PT, PT, R0, -0x1, RZ ;  /* 0xffffffff00097810 */ /* 0x000fca0007ffe0ff */
[----:B0-----:R-:W-:-:S06]  /*0290*/  IMAD.WIDE.U32 R4, R9, 0x4, R4 ;  /* 0x0000000409047825 */ /* 0x001fcc00078e0004 */
[----:B------:R-:W2:Y:S02]  /*02a0*/  LDG.E R5, desc[UR6][R4.64] ;  /* 0x0000000604057981 */ /* 0x000ea4000c1e1900 */
[----:B--2---:R-:W-:-:S13]  /*02b0*/  ISETP.NE.AND P0, PT, R5, R0, PT ;  /* 0x000000000500720c */ /* 0x004fda0003f05270 */
[----:B------:R-:W0:Y:S01]  /*02c0*/  @!P0 LDC.64 R6, c[0x0][0x398] ;  /* 0x0000e600ff068b82 */ /* 0x000e220000000a00 */
[----:B------:R-:W-:Y:S02]  /*02d0*/  @!P0 IMAD.MOV.U32 R3, RZ, RZ, 0x1 ;  /* 0x00000001ff038424 */ /* 0x000fe400078e00ff */
[----:B0----5:R-:W-:-:S05]  /*02e0*/  @!P0 IMAD.WIDE.U32 R6, R2, 0x4, R6 ;  /* 0x0000000402068825 */ /* 0x021fca00078e0006 */
[----:B------:R0:W-:Y:S02]  /*02f0*/  @!P0 STG.E desc[UR6][R6.64], R9 ;  /* 0x0000000906008986 */ /* 0x0001e4000c101906 */
.L_x_1:
[----:B------:R-:W-:Y:S05]  /*0300*/  BSYNC.RECONVERGENT B0 ;  /* 0x0000000000007941 */ /* 0x000fea0003800200 */
.L_x_0:
[----:B------:R-:W-:Y:S01]  /*0310*/  UIADD3 UR4, UPT, UPT, UR5, -0x1, URZ ;  /* 0xffffffff05047890 */ /* 0x000fe2000fffe0ff */
[----:B------:R-:W-:Y:S01]  /*0320*/  BSSY.RECONVERGENT B0, `(.L_x_2) ;  /* 0x000000e000007945 */ /* 0x000fe20003800200 */
[----:B------:R-:W-:-:S04]  /*0330*/  ISETP.GE.U32.AND P1, PT, R0, UR5, PT ;  /* 0x0000000500007c0c */ /* 0x000fc8000bf26070 */
[----:B------:R-:W-:-:S13]  /*0340*/  ISETP.GE.U32.AND P0, PT, R8, UR4, PT ;  /* 0x0000000408007c0c */ /* 0x000fda000bf06070 */
[----:B------:R-:W-:Y:S05]  /*0350*/  @P0 BRA `(.L_x_3) ;  /* 0x0000000000280947 */ /* 0x000fea0003800000 */
[----:B------:R-:W1:Y:S01]  /*0360*/  LDC.64 R4, c[0x0][0x3a8] ;  /* 0x0000ea00ff047b82 */ /* 0x000e620000000a00 */
[----:B0-----:R-:W-:-:S05]  /*0370*/  IADD3 R9, PT, PT, R0, 0x1, RZ ;  /* 0x0000000100097810 */ /* 0x001fca0007ffe0ff */
[----:B-1----:R-:W-:-:S06]  /*0380*/  IMAD.WIDE.U32 R4, R9, 0x4, R4 ;  /* 0x0000000409047825 */ /* 0x002fcc00078e0004 */
[----:B------:R-:W2:Y:S02]  /*0390*/  LDG.E R5, desc[UR6][R4.64] ;  /* 0x0000000604057981 */ /* 0x000ea4000c1e1900 */
[----:B--2---:R-:W-:-:S13]  /*03a0*/  ISETP.NE.AND P0, PT, R5, R0, PT ;  /* 0x000000000500720c */ /* 0x004fda0003f05270 */
[----:B------:R-:W0:Y:S01]  /*03b0*/  @!P0 LDC.64 R6, c[0x0][0x398] ;  /* 0x0000e600ff068b82 */ /* 0x000e220000000a00 */
[C---:B-----5:R-:W-:Y:S01]  /*03c0*/  @!P0 IMAD.IADD R11, R3.reuse, 0x1, R2 ;  /* 0x00000001030b8824 */ /* 0x060fe200078e0202 */
[----:B------:R-:W-:-:S03]  /*03d0*/  @!P0 IADD3 R3, PT, PT, R3, 0x1, RZ ;  /* 0x0000000103038810 */ /* 0x000fc60007ffe0ff */
[----:B0-----:R-:W-:-:S05]  /*03e0*/  @!P0 IMAD.WIDE.U32 R6, R11, 0x4, R6 ;  /* 0x000000040b068825 */ /* 0x001fca00078e0006 */
[----:B------:R1:W-:Y:S02]  /*03f0*/  @!P0 STG.E desc[UR6][R6.64], R9 ;  /* 0x0000000906008986 */ /* 0x0003e4000c101906 */
.L_x_3:
[----:B------:R-:W-:Y:S05]  /*0400*/  BSYNC.RECONVERGENT B0 ;  /* 0x0000000000007941 */ /* 0x000fea0003800200 */
.L_x_2:
[----:B------:R-:W-:Y:S04]  /*0410*/  BSSY.RECONVERGENT B0, `(.L_x_4) ;  /* 0x000000c000007945 */ /* 0x000fe80003800200 */
[----:B------:R-:W-:Y:S05]  /*0420*/  @!P1 BRA `(.L_x_5) ;  /* 0x0000000000289947 */ /* 0x000fea0003800000 */
[----:B------:R-:W2:Y:S01]  /*0430*/  LDC.64 R4, c[0x0][0x3a8] ;  /* 0x0000ea00ff047b82 */ /* 0x000ea20000000a00 */
[----:B01----:R-:W-:-:S04]  /*0440*/  VIADD R9, R0, -UR5 ;  /* 0x8000000500097c36 */ /* 0x003fc80008000000 */
[----:B--2---:R-:W-:-:S06]  /*0450*/  IMAD.WIDE.U32 R4, R9, 0x4, R4 ;  /* 0x0000000409047825 */ /* 0x004fcc00078e0004 */
[----:B------:R-:W2:Y:S02]  /*0460*/  LDG.E R5, desc[UR6][R4.64] ;  /* 0x0000000604057981 */ /* 0x000ea4000c1e1900 */
[----:B--2---:R-:W-:-:S13]  /*0470*/  ISETP.NE.AND P0, PT, R5, R0, PT ;  /* 0x000000000500720c */ /* 0x004fda0003f05270 */
[----:B------:R-:W0:Y:S01]  /*0480*/  @!P0 LDC.64 R6, c[0x0][0x398] ;  /* 0x0000e600ff068b82 */ /* 0x000e220000000a00 */
[C---:B-----5:R-:W-:Y:S01]  /*0490*/  @!P0 IADD3 R11, PT, PT, R3.reuse, R2, RZ ;  /* 0x00000002030b8210 */ /* 0x060fe20007ffe0ff */
[----:B------:R-:W-:-:S04]  /*04a0*/  @!P0 VIADD R3, R3, 0x1 ;  /* 0x0000000103038836 */ /* 0x000fc80000000000 */
[----:B0-----:R-:W-:-:S05]  /*04b0*/  @!P0 IMAD.WIDE.U32 R6, R11, 0x4, R6 ;  /* 0x000000040b068825 */ /* 0x001fca00078e0006 */
[----:B------:R2:W-:Y:S02]  /*04c0*/  @!P0 STG.E desc[UR6][R6.64], R9 ;  /* 0x0000000906008986 */ /* 0x0005e4000c101906 */
.L_x_5:
[----:B------:R-:W-:Y:S05]  /*04d0*/  BSYNC.RECONVERGENT B0 ;  /* 0x0000000000007941 */ /* 0x000fea0003800200 */
.L_x_4:
[----:B------:R-:W3:Y:S01]  /*04e0*/  LDCU UR4, c[0x0][0x380] ;  /* 0x00007000ff0477ac */ /* 0x000ee20008000800 */
[----:B012---:R-:W-:-:S04]  /*04f0*/  IADD3 R7, PT, PT, R0, UR5, RZ ;  /* 0x0000000500077c10 */ /* 0x007fc8000fffe0ff */
[----:B---3--:R-:W-:-:S13]  /*0500*/  ISETP.GE.U32.AND P0, PT, R7, UR4, PT ;  /* 0x0000000407007c0c */ /* 0x008fda000bf06070 */
[----:B------:R-:W-:Y:S05]  /*0510*/  @P0 EXIT ;  /* 0x000000000000094d */ /* 0x000fea0003800000 */
[----:B------:R-:W0:Y:S02]  /*0520*/  LDC.64 R4, c[0x0][0x3a8] ;  /* 0x0000ea00ff047b82 */ /* 0x000e240000000a00 */
[----:B0-----:R-:W-:-:S06]  /*0530*/  IMAD.WIDE.U32 R4, R7, 0x4, R4 ;  /* 0x0000000407047825 */ /* 0x001fcc00078e0004 */
[----:B------:R-:W2:Y:S02]  /*0540*/  LDG.E R5, desc[UR6][R4.64] ;  /* 0x0000000604057981 */ /* 0x000ea4000c1e1900 */
[----:B--2---:R-:W-:-:S13]  /*0550*/  ISETP.NE.AND P0, PT, R5, R0, PT ;  /* 0x000000000500720c */ /* 0x004fda0003f05270 */
[----:B------:R-:W-:Y:S05]  /*0560*/  @P0 EXIT ;  /* 0x000000000000094d */ /* 0x000fea0003800000 */
[----:B------:R-:W0:Y:S01]  /*0570*/  LDC.64 R4, c[0x0][0x398] ;  /* 0x0000e600ff047b82 */ /* 0x000e220000000a00 */
[----:B-----5:R-:W-:-:S04]  /*0580*/  IMAD.IADD R3, R3, 0x1, R2 ;  /* 0x0000000103037824 */ /* 0x020fc800078e0202 */
[----:B0-----:R-:W-:-:S05]  /*0590*/  IMAD.WIDE.U32 R2, R3, 0x4, R4 ;  /* 0x0000000403027825 */ /* 0x001fca00078e0004 */
[----:B------:R-:W-:Y:S01]  /*05a0*/  STG.E desc[UR6][R2.64], R7 ;  /* 0x0000000702007986 */ /* 0x000fe2000c101906 */
[----:B------:R-:W-:Y:S05]  /*05b0*/  EXIT ;  /* 0x000000000000794d */ /* 0x000fea0003800000 */
.L_x_6:
[----:B------:R-:W-:-:S00]  /*05c0*/  BRA `(.L_x_6) ;  /* 0xfffffffc00fc7947 */ /* 0x000fc0000383ffff */
[----:B------:R-:W-:-:S00]  /*05d0*/  NOP ;  /* 0x0000000000007918 */ /* 0x000fc00000000000 */
        /* <DEDUP_REMOVED lines=10> */
.L_x_22:


//--------------------- .text._Z9block_addPjjS_   --------------------------
	.section	.text._Z9block_addPjjS_,"ax",@progbits
	.align	128
.text._Z9block_addPjjS_:
        .type           _Z9block_addPjjS_,@function
        .size           _Z9block_addPjjS_,(.L_x_23 - _Z9block_addPjjS_)
        .other          _Z9block_addPjjS_,@"STO_CUDA_ENTRY STV_DEFAULT"
_Z9block_addPjjS_:
[----:B------:R-:W-:Y:S01]  /*0000*/  LDC R1, c[0x0][0x37c] ;  /* 0x0000df00ff017b82 */ /* 0x000fe20000000800 */
[----:B------:R-:W0:Y:S01]  /*0010*/  S2R R7, SR_TID.X ;  /* 0x0000000000077919 */ /* 0x000e220000002100 */
[----:B------:R-:W0:Y:S01]  /*0020*/  LDCU UR4, c[0x0][0x360] ;  /* 0x00006c00ff0477ac */ /* 0x000e220008000800 */
[----:B------:R-:W0:Y:S01]  /*0030*/  S2R R0, SR_CTAID.X ;  /* 0x0000000000007919 */ /* 0x000e220000002500 */
[----:B------:R-:W1:Y:S01]  /*0040*/  LDCU UR5, c[0x0][0x388] ;  /* 0x00007100ff0577ac */ /* 0x000e620008000800 */
[----:B0-----:R-:W-:-:S05]  /*0050*/  IMAD R7, R0, UR4, R7 ;  /* 0x0000000400077c24 */ /* 0x001fca000f8e0207 */
[----:B-1----:R-:W-:-:S04]  /*0060*/  ISETP.GE.U32.AND P0, PT, R7, UR5, PT ;  /* 0x0000000507007c0c */ /* 0x002fc8000bf06070 */
[----:B------:R-:W-:-:S13]  /*0070*/  ISETP.EQ.OR P0, PT, R0, RZ, P0 ;  /* 0x000000ff0000720c */ /* 0x000fda0000702670 */
[----:B------:R-:W-:Y:S05]  /*0080*/  @P0 EXIT ;  /* 0x000000000000094d */ /* 0x000fea0003800000 */
[----:B------:R-:W0:Y:S01]  /*0090*/  LDC.64 R2, c[0x0][0x390] ;  /* 0x0000e400ff027b82 */ /* 0x000e220000000a00 */
[----:B------:R-:W1:Y:S01]  /*00a0*/  LDCU.64 UR4, c[0x0][0x358] ;  /* 0x00006b00ff0477ac */ /* 0x000e620008000a00 */
[----:B------:R-:W-:-:S06]  /*00b0*/  IADD3 R9, PT, PT, R0, -0x1, RZ ;  /* 0xffffffff00097810 */ /* 0x000fcc0007ffe0ff */
[----:B------:R-:W2:Y:S01]  /*00c0*/  LDC.64 R4, c[0x0][0x380] ;  /* 0x0000e000ff047b82 */ /* 0x000ea20000000a00 */
[----:B0-----:R-:W-:-:S06]  /*00d0*/  IMAD.WIDE.U32 R2, R9, 0x4, R2 ;  /* 0x0000000409027825 */ /* 0x001fcc00078e0002 */
[----:B-1----:R-:W3:Y:S01]  /*00e0*/  LDG.E R2, desc[UR4][R2.64] ;  /* 0x0000000402027981 */ /* 0x002ee2000c1e1900 */
[----:B--2---:R-:W-:-:S05]  /*00f0*/  IMAD.WIDE.U32 R4, R7, 0x4, R4 ;  /* 0x0000000407047825 */ /* 0x004fca00078e0004 */
[----:B------:R-:W3:Y:S02]  /*0100*/  LDG.E R7, desc[UR4][R4.64] ;  /* 0x0000000404077981 */ /* 0x000ee4000c1e1900 */
[----:B---3--:R-:W-:-:S05]  /*0110*/  IADD3 R7, PT, PT, R2, R7, RZ ;  /* 0x0000000702077210 */ /* 0x008fca0007ffe0ff */
[----:B------:R-:W-:Y:S01]  /*0120*/  STG.E desc[UR4][R4.64], R7 ;  /* 0x0000000704007986 */ /* 0x000fe2000c101904 */
[----:B------:R-:W-:Y:S05]  /*0130*/  EXIT ;  /* 0x000000000000794d */ /* 0x000fea0003800000 */
.L_x_7:
        /* <DEDUP_REMOVED lines=12> */
.L_x_23:


//--------------------- .text._Z7in_scanPjjS_     --------------------------
	.section	.text._Z7in_scanPjjS_,"ax",@progbits
	.align	128
.text._Z7in_scanPjjS_:
        .type           _Z7in_scanPjjS_,@function
        .size           _Z7in_scanPjjS_,(.L_x_24 - _Z7in_scanPjjS_)
        .other          _Z7in_scanPjjS_,@"STO_CUDA_ENTRY STV_DEFAULT"
_Z7in_scanPjjS_:
        /* <DEDUP_REMOVED lines=10> */
[----:B0-----:R-:W-:-:S05]  /*00a0*/  IMAD.WIDE.U32 R2, R7, 0x4, R2 ;  /* 0x0000000407027825 */ /* 0x001fca00078e0002 */
[----:B-1----:R-:W2:Y:S01]  /*00b0*/  LDG.E R9, desc[UR8][R2.64] ;  /* 0x0000000802097981 */ /* 0x002ea2000c1e1900 */
[----:B------:R-:W0:Y:S01]  /*00c0*/  S2UR UR6, SR_CgaCtaId ;  /* 0x00000000000679c3 */ /* 0x000e220000008800 */
[----:B------:R-:W-:Y:S01]  /*00d0*/  UIADD3 UR4, UPT, UPT, UR4, -0x1, URZ ;  /* 0xffffffff04047890 */ /* 0x000fe2000fffe0ff */
[----:B------:R-:W-:Y:S01]  /*00e0*/  IMAD.MOV.U32 R8, RZ, RZ, 0x1 ;  /* 0x00000001ff087424 */ /* 0x000fe200078e00ff */
[----:B------:R-:W-:-:S04]  /*00f0*/  UIADD3 UR5, UPT, UPT, UR5, -0x1, URZ ;  /* 0xffffffff05057890 */ /* 0x000fc8000fffe0ff */
[----:B------:R-:W-:Y:S01]  /*0100*/  ISETP.NE.AND P0, PT, R7, UR4, PT ;  /* 0x0000000407007c0c */ /* 0x000fe2000bf05270 */
[----:B------:R-:W-:-:S03]  /*0110*/  UMOV UR4, 0x400 ;  /* 0x0000040000047882 */ /* 0x000fc60000000000 */
[----:B------:R-:W-:Y:S01]  /*0120*/  ISETP.NE.AND P0, PT, R5, UR5, P0 ;  /* 0x0000000505007c0c */ /* 0x000fe20008705270 */
[----:B------:R-:W-:-:S04]  /*0130*/  UIADD3 UR5, UPT, UPT, UR4, 0x4, URZ ;  /* 0x0000000404057890 */ /* 0x000fc8000fffe0ff */
[----:B0-----:R-:W-:-:S08]  /*0140*/  ULEA UR5, UR6, UR5, 0x18 ;  /* 0x0000000506057291 */ /* 0x001fd0000f8ec0ff */
[C---:B------:R-:W-:Y:S01]  /*0150*/  @!P0 VIADD R6, R5.reuse, 0x1 ;  /* 0x0000000105068836 */ /* 0x040fe20000000000 */
[----:B------:R-:W-:Y:S01]  /*0160*/  ULEA UR4, UR6, UR4, 0x18 ;  /* 0x0000000406047291 */ /* 0x000fe2000f8ec0ff */
[----:B------:R-:W-:-:S05]  /*0170*/  LEA R4, R5, UR5, 0x2 ;  /* 0x0000000505047c11 */ /* 0x000fca000f8e10ff */
[----:B--2---:R-:W-:Y:S04]  /*0180*/  STS [R4], R9 ;  /* 0x0000000904007388 */ /* 0x004fe80000000800 */
[----:B------:R-:W-:Y:S01]  /*0190*/  @!P0 STS [UR4], R6 ;  /* 0x00000006ff008988 */ /* 0x000fe20008000804 */
[----:B------:R-:W-:Y:S06]  /*01a0*/  BAR.SYNC.DEFER_BLOCKING 0x0 ;  /* 0x0000000000007b1d */ /* 0x000fec0000010000 */
[----:B------:R-:W0:Y:S02]  /*01b0*/  LDS R7, [UR4] ;  /* 0x00000004ff077984 */ /* 0x000e240008000800 */
[----:B0-----:R-:W-:-:S13]  /*01c0*/  ISETP.GE.U32.AND P0, PT, R7, 0x2, PT ;  /* 0x000000020700780c */ /* 0x001fda0003f06070 */
[----:B------:R-:W-:Y:S05]  /*01d0*/  @!P0 BRA `(.L_x_8) ;  /* 0x0000000000488947 */ /* 0x000fea0003800000 */
[----:B------:R-:W-:Y:S01]  /*01e0*/  VIADD R15, R5, 0x1 ;  /* 0x00000001050f7836 */ /* 0x000fe20000000000 */
[----:B------:R-:W-:Y:S01]  /*01f0*/  SHF.R.U32.HI R9, RZ, 0x1, R7 ;  /* 0x00000001ff097819 */ /* 0x000fe20000011607 */
[----:B------:R-:W-:-:S07]  /*0200*/  IMAD.MOV.U32 R6, RZ, RZ, 0x1 ;  /* 0x00000001ff067424 */ /* 0x000fce00078e00ff */
.L_x_9:
[----:B------:R-:W-:-:S04]  /*0210*/  IMAD.SHL.U32 R8, R6, 0x2, RZ ;  /* 0x0000000206087824 */ /* 0x000fc800078e00ff */
[----:B------:R-:W-:-:S04]  /*0220*/  IMAD R11, R15, R8, RZ ;  /* 0x000000080f0b7224 */ /* 0x000fc800078e02ff */
[----:B------:R-:W-:-:S05]  /*0230*/  VIADD R10, R11, 0xffffffff ;  /* 0xffffffff0b0a7836 */ /* 0x000fca0000000000 */
[----:B------:R-:W-:-:S13]  /*0240*/  ISETP.GE.U32.AND P0, PT, R10, R7, PT ;  /* 0x000000070a00720c */ /* 0x000fda0003f06070 */
[----:B------:R-:W-:-:S05]  /*0250*/  @!P0 IMAD.IADD R10, R11, 0x1, -R6 ;  /* 0x000000010b0a8824 */ /* 0x000fca00078e0a06 */
[----:B------:R-:W-:-:S04]  /*0260*/  @!P0 LEA R11, R10, UR5, 0x2 ;  /* 0x000000050a0b8c11 */ /* 0x000fc8000f8e10ff */
[----:B------:R-:W-:Y:S02]  /*0270*/  @!P0 LEA R10, R6, R11, 0x2 ;  /* 0x0000000b060a8211 */ /* 0x000fe400078e10ff */
[----:B------:R-:W-:Y:S04]  /*0280*/  @!P0 LDS R11, [R11+-0x4] ;  /* 0xfffffc000b0b8984 */ /* 0x000fe80000000800 */
[----:B------:R-:W0:Y:S02]  /*0290*/  @!P0 LDS R6, [R10+-0x4] ;  /* 0xfffffc000a068984 */ /* 0x000e240000000800 */
[----:B0-----:R-:W-:Y:S02]  /*02a0*/  @!P0 IMAD.IADD R13, R11, 0x1, R6 ;  /* 0x000000010b0d8824 */ /* 0x001fe400078e0206 */
[----:B------:R-:W-:-:S03]  /*02b0*/  IMAD.MOV.U32 R6, RZ, RZ, R8 ;  /* 0x000000ffff067224 */ /* 0x000fc600078e0008 */
[----:B------:R0:W-:Y:S01]  /*02c0*/  @!P0 STS [R10+-0x4], R13 ;  /* 0xfffffc0d0a008388 */ /* 0x0001e20000000800 */
[----:B------:R-:W-:Y:S01]  /*02d0*/  BAR.SYNC.DEFER_BLOCKING 0x0 ;  /* 0x0000000000007b1d */ /* 0x000fe20000010000 */
[----:B------:R-:W-:-:S13]  /*02e0*/  ISETP.GT.U32.AND P0, PT, R8, R9, PT ;  /* 0x000000090800720c */ /* 0x000fda0003f04070 */
[----:B0-----:R-:W-:Y:S05]  /*02f0*/  @!P0 BRA `(.L_x_9) ;  /* 0xfffffffc00c48947 */ /* 0x001fea000383ffff */
.L_x_8:
[----:B------:R-:W-:-:S13]  /*0300*/  ISETP.GE.U32.AND P0, PT, R8, 0x2, PT ;  /* 0x000000020800780c */ /* 0x000fda0003f06070 */
[----:B------:R-:W-:Y:S05]  /*0310*/  @!P0 BRA `(.L_x_10) ;  /* 0x0000000000408947 */ /* 0x000fea0003800000 */
[----:B------:R-:W-:-:S07]  /*0320*/  VIADD R15, R5, 0x1 ;  /* 0x00000001050f7836 */ /* 0x000fce0000000000 */
.L_x_11:
[----:B------:R-:W-:Y:S02]  /*0330*/  LOP3.LUT R6, R8, 0xfffffffe, RZ, 0xc0, !PT ;  /* 0xfffffffe08067812 */ /* 0x000fe400078ec0ff */
[----:B------:R-:W-:-:S03]  /*0340*/  SHF.R.U32.HI R13, RZ, 0x1, R8 ;  /* 0x00000001ff0d7819 */ /* 0x000fc60000011608 */
[----:B------:R-:W-:-:S05]  /*0350*/  IMAD R10, R15, R6, RZ ;  /* 0x000000060f0a7224 */ /* 0x000fca00078e02ff */
[----:B------:R-:W-:-:S04]  /*0360*/  IADD3 R6, PT, PT, R10, -0x1, R13 ;  /* 0xffffffff0a067810 */ /* 0x000fc80007ffe00d */
[----:B------:R-:W-:-:S13]  /*0370*/  ISETP.GE.U32.AND P0, PT, R6, R7, PT ;  /* 0x000000070600720c */ /* 0x000fda0003f06070 */
[----:B------:R-:W-:-:S05]  /*0380*/  @!P0 LEA R6, R10, UR5, 0x2 ;  /* 0x000000050a068c11 */ /* 0x000fca000f8e10ff */
[----:B------:R-:W-:Y:S02]  /*0390*/  @!P0 IMAD R9, R13, 0x4, R6 ;  /* 0x000000040d098824 */ /* 0x000fe400078e0206 */
[----:B------:R-:W-:Y:S04]  /*03a0*/  @!P0 LDS R6, [R6+-0x4] ;  /* 0xfffffc0006068984 */ /* 0x000fe80000000800 */
[----:B------:R-:W0:Y:S02]  /*03b0*/  @!P0 LDS R11, [R9+-0x4] ;  /* 0xfffffc00090b8984 */ /* 0x000e240000000800 */
[----:B0-----:R-:W-:-:S05]  /*03c0*/  @!P0 IADD3 R10, PT, PT, R6, R11, RZ ;  /* 0x0000000b060a8210 */ /* 0x001fca0007ffe0ff */
[----:B------:R0:W-:Y:S01]  /*03d0*/  @!P0 STS [R9+-0x4], R10 ;  /* 0xfffffc0a09008388 */ /* 0x0001e20000000800 */
[----:B------:R-:W-:Y:S01]  /*03e0*/  BAR.SYNC.DEFER_BLOCKING 0x0 ;  /* 0x0000000000007b1d */ /* 0x000fe20000010000 */
[----:B------:R-:W-:Y:S01]  /*03f0*/  ISETP.GT.U32.AND P0, PT, R8, 0x3, PT ;  /* 0x000000030800780c */ /* 0x000fe20003f04070 */
[----:B------:R-:W-:-:S12]  /*0400*/  IMAD.MOV.U32 R8, RZ, RZ, R13 ;  /* 0x000000ffff087224 */ /* 0x000fd800078e000d */
[----:B0-----:R-:W-:Y:S05]  /*0410*/  @P0 BRA `(.L_x_11) ;  /* 0xfffffffc00c40947 */ /* 0x001fea000383ffff */
.L_x_10:
[----:B------:R-:W0:Y:S01]  /*0420*/  LDCU.64 UR4, c[0x0][0x390] ;  /* 0x00007200ff0477ac */ /* 0x000e220008000a00 */
[----:B------:R-:W-:-:S05]  /*0430*/  VIADD R6, R7, 0xffffffff ;  /* 0xffffffff07067836 */ /* 0x000fca0000000000 */
[----:B------:R-:W-:Y:S02]  /*0440*/  ISETP.NE.AND P0, PT, R5, R6, PT ;  /* 0x000000060500720c */ /* 0x000fe40003f05270 */
[----:B------:R-:W1:Y:S01]  /*0450*/  LDS R5, [R4] ;  /* 0x0000000004057984 */ /* 0x000e620000000800 */
[----:B0-----:R-:W-:-:S04]  /*0460*/  ISETP.EQ.U32.AND P1, PT, RZ, UR4, PT ;  /* 0x00000004ff007c0c */ /* 0x001fc8000bf22070 */
[----:B------:R-:W-:-:S13]  /*0470*/  ISETP.EQ.OR.EX P0, PT, RZ, UR5, P0, P1 ;  /* 0x00000005ff007c0c */ /* 0x000fda0008702710 */
[----:B------:R-:W0:Y:S02]  /*0480*/  @!P0 LDC.64 R6, c[0x0][0x390] ;  /* 0x0000e400ff068b82 */ /* 0x000e240000000a00 */
[----:B0-----:R-:W-:-:S05]  /*0490*/  @!P0 IMAD.WIDE.U32 R6, R0, 0x4, R6 ;  /* 0x0000000400068825 */ /* 0x001fca00078e0006 */
[----:B-1----:R-:W-:Y:S04]  /*04a0*/  @!P0 STG.E desc[UR8][R6.64], R5 ;  /* 0x0000000506008986 */ /* 0x002fe8000c101908 */
[----:B------:R-:W-:Y:S01]  /*04b0*/  STG.E desc[UR8][R2.64], R5 ;  /* 0x0000000502007986 */ /* 0x000fe2000c101908 */
[----:B------:R-:W-:Y:S05]  /*04c0*/  EXIT ;  /* 0x000000000000794d */ /* 0x000fea0003800000 */
.L_x_12:
        /* <DEDUP_REMOVED lines=11> */
.L_x_24:


//--------------------- .text._Z14fill_nextlayerPjjS_jS_S_S_jj --------------------------
	.section	.text._Z14fill_nextlayerPjjS_jS_S_S_jj,"ax",@progbits
	.align	128
.text._Z14fill_nextlayerPjjS_jS_S_S_jj:
        .type           _Z14fill_nextlayerPjjS_jS_S_S_jj,@function
        .size           _Z14fill_nextlayerPjjS_jS_S_S_jj,(.L_x_25 - _Z14fill_nextlayerPjjS_jS_S_S_jj)
        .other          _Z14fill_nextlayerPjjS_jS_S_S_jj,@"STO_CUDA_ENTRY STV_DEFAULT"
_Z14fill_nextlayerPjjS_jS_S_S_jj:
        /* <DEDUP_REMOVED lines=11> */
[----:B0-----:R-:W-:-:S06]  /*00b0*/  IMAD.WIDE.U32 R2, R4, 0x4, R2 ;  /* 0x0000000404027825 */ /* 0x001fcc00078e0002 */
[----:B-1----:R-:W3:Y:S01]  /*00c0*/  LDG.E R3, desc[UR6][R2.64] ;  /* 0x0000000602037981 */ /* 0x002ee2000c1e1900 */
[----:B--2---:R-:W0:Y:S01]  /*00d0*/  I2F.U32.RP R0, UR5 ;  /* 0x0000000500007d06 */ /* 0x004e220008209000 */
[----:B------:R-:W-:Y:S01]  /*00e0*/  ISETP.NE.U32.AND P1, PT, RZ, UR5, PT ;  /* 0x00000005ff007c0c */ /* 0x000fe2000bf25070 */
[----:B------:R-:W-:Y:S06]  /*00f0*/  BSSY.RECONVERGENT B0, `(.L_x_13) ;  /* 0x0000023000007945 */ /* 0x000fec0003800200 */
[----:B0-----:R-:W0:Y:S02]  /*0100*/  MUFU.RCP R0, R0 ;  /* 0x0000000000007308 */ /* 0x001e240000001000 */
[----:B0-----:R-:W-:-:S02]  /*0110*/  IADD3 R6, PT, PT, R0, 0xffffffe, RZ ;  /* 0x0ffffffe00067810 */ /* 0x001fc40007ffe0ff */
[----:B------:R-:W-:-:S04]  /*0120*/  MOV R0, RZ ;  /* 0x000000ff00007202 */ /* 0x000fc80000000f00 */
[----:B------:R0:W1:Y:S02]  /*0130*/  F2I.FTZ.U32.TRUNC.NTZ R7, R6 ;  /* 0x0000000600077305 */ /* 0x000064000021f000 */
[----:B0-----:R-:W-:Y:S02]  /*0140*/  HFMA2 R6, -RZ, RZ, 0, 0 ;  /* 0x00000000ff067431 */ /* 0x001fe400000001ff */
[----:B-1----:R-:W-:-:S04]  /*0150*/  IMAD.MOV R5, RZ, RZ, -R7 ;  /* 0x000000ffff057224 */ /* 0x002fc800078e0a07 */
[----:B------:R-:W-:-:S04]  /*0160*/  IMAD R5, R5, UR5, RZ ;  /* 0x0000000505057c24 */ /* 0x000fc8000f8e02ff */
[----:B------:R-:W-:-:S06]  /*0170*/  IMAD.HI.U32 R8, R7, R5, R6 ;  /* 0x0000000507087227 */ /* 0x000fcc00078e0006 */
[----:B---3--:R-:W-:-:S04]  /*0180*/  IMAD.HI.U32 R8, R8, R3, RZ ;  /* 0x0000000308087227 */ /* 0x008fc800078e00ff */
[----:B------:R-:W-:-:S04]  /*0190*/  IMAD.MOV R8, RZ, RZ, -R8 ;  /* 0x000000ffff087224 */ /* 0x000fc800078e0a08 */
[----:B------:R-:W-:-:S05]  /*01a0*/  IMAD R5, R8, UR5, R3 ;  /* 0x0000000508057c24 */ /* 0x000fca000f8e0203 */
[----:B------:R-:W-:-:S13]  /*01b0*/  ISETP.GE.U32.AND P0, PT, R5, UR5, PT ;  /* 0x0000000505007c0c */ /* 0x000fda000bf06070 */
[----:B------:R-:W-:-:S04]  /*01c0*/  @P0 IADD3 R5, PT, PT, R5, -UR5, RZ ;  /* 0x8000000505050c10 */ /* 0x000fc8000fffe0ff */
[----:B------:R-:W-:-:S13]  /*01d0*/  ISETP.GE.U32.AND P0, PT, R5, UR5, PT ;  /* 0x0000000505007c0c */ /* 0x000fda000bf06070 */
[----:B------:R-:W-:Y:S01]  /*01e0*/  @P0 VIADD R5, R5, -UR5 ;  /* 0x8000000505050c36 */ /* 0x000fe20008000000 */
[----:B------:R-:W-:-:S04]  /*01f0*/  @!P1 LOP3.LUT R5, RZ, UR5, RZ, 0x33, !PT ;  /* 0x00000005ff059c12 */ /* 0x000fc8000f8e33ff */
[----:B------:R-:W-:-:S13]  /*0200*/  ISETP.NE.AND P0, PT, R5, RZ, PT ;  /* 0x000000ff0500720c */ /* 0x000fda0003f05270 */
[----:B------:R-:W-:Y:S05]  /*0210*/  @!P0 BRA `(.L_x_14) ;  /* 0x0000000000408947 */ /* 0x000fea0003800000 */
[----:B------:R-:W0:Y:S01]  /*0220*/  LDC.64 R6, c[0x0][0x380] ;  /* 0x0000e000ff067b82 */ /* 0x000e220000000a00 */
[----:B------:R-:W-:-:S04]  /*0230*/  VIADD R11, R3, 0xffffffff ;  /* 0xffffffff030b7836 */ /* 0x000fc80000000000 */
[----:B0-----:R-:W-:-:S06]  /*0240*/  IMAD.WIDE.U32 R6, R11, 0x4, R6 ;  /* 0x000000040b067825 */ /* 0x001fcc00078e0006 */
[----:B------:R-:W2:Y:S02]  /*0250*/  LDG.E R6, desc[UR6][R6.64] ;  /* 0x0000000606067981 */ /* 0x000ea4000c1e1900 */
[----:B--2---:R-:W-:-:S13]  /*0260*/  ISETP.NE.AND P0, PT, R6, 0x1, PT ;  /* 0x000000010600780c */ /* 0x004fda0003f05270 */
[----:B------:R-:W-:Y:S05]  /*0270*/  @!P0 BRA `(.L_x_14) ;  /* 0x0000000000288947 */ /* 0x000fea0003800000 */
[----:B------:R-:W0:Y:S01]  /*0280*/  LDC.64 R6, c[0x0][0x3b0] ;  /* 0x0000ec00ff067b82 */ /* 0x000e220000000a00 */
[----:B------:R-:W-:Y:S01]  /*0290*/  MOV R2, 0xffffffff ;  /* 0xffffffff00027802 */ /* 0x000fe20000000f00 */
[----:B0-----:R-:W-:-:S05]  /*02a0*/  IMAD.WIDE.U32 R6, R11, 0x4, R6 ;  /* 0x000000040b067825 */ /* 0x001fca00078e0006 */
[----:B------:R-:W2:Y:S02]  /*02b0*/  ATOMG.E.CAS.STRONG.GPU PT, R2, [R6], R2, R3 ;  /* 0x00000002060273a9 */ /* 0x000ea400001ee103 */
[----:B--2---:R-:W-:-:S13]  /*02c0*/  ISETP.NE.AND P0, PT, R2, -0x1, PT ;  /* 0xffffffff0200780c */ /* 0x004fda0003f05270 */
[----:B------:R-:W0:Y:S01]  /*02d0*/  @!P0 LDC.64 R8, c[0x0][0x3a8] ;  /* 0x0000ea00ff088b82 */ /* 0x000e220000000a00 */
[----:B------:R-:W-:-:S07]  /*02e0*/  @!P0 IMAD.MOV.U32 R0, RZ, RZ, 0x1 ;  /* 0x00000001ff008424 */ /* 0x000fce00078e00ff */
[----:B------:R-:W1:Y:S01]  /*02f0*/  @!P0 LDC R13, c[0x0][0x3bc] ;  /* 0x0000ef00ff0d8b82 */ /* 0x000e620000000800 */
[----:B0-----:R-:W-:-:S05]  /*0300*/  @!P0 IMAD.WIDE.U32 R8, R11, 0x4, R8 ;  /* 0x000000040b088825 */ /* 0x001fca00078e0008 */
[----:B-1----:R0:W-:Y:S02]  /*0310*/  @!P0 STG.E desc[UR6][R8.64], R13 ;  /* 0x0000000d08008986 */ /* 0x0021e4000c101906 */
.L_x_14:
[----:B------:R-:W-:Y:S05]  /*0320*/  BSYNC.RECONVERGENT B0 ;  /* 0x0000000000007941 */ /* 0x000fea0003800200 */
.L_x_13:
[----:B------:R-:W-:Y:S01]  /*0330*/  UIADD3 UR4, UPT, UPT, UR5, -0x1, URZ ;  /* 0xffffffff05047890 */ /* 0x000fe2000fffe0ff */
[----:B------:R-:W-:Y:S01]  /*0340*/  BSSY.RECONVERGENT B0, `(.L_x_15) ;  /* 0x0000014000007945 */ /* 0x000fe20003800200 */
[----:B------:R-:W-:-:S04]  /*0350*/  ISETP.GE.U32.AND P0, PT, R3, UR5, PT ;  /* 0x0000000503007c0c */ /* 0x000fc8000bf06070 */
[----:B------:R-:W-:-:S13]  /*0360*/  ISETP.GE.U32.AND P1, PT, R5, UR4, PT ;  /* 0x0000000405007c0c */ /* 0x000fda000bf26070 */
[----:B------:R-:W-:Y:S05]  /*0370*/  @P1 BRA `(.L_x_16) ;  /* 0x0000000000401947 */ /* 0x000fea0003800000 */
[----:B------:R-:W1:Y:S01]  /*0380*/  LDC.64 R6, c[0x0][0x380] ;  /* 0x0000e000ff067b82 */ /* 0x000e620000000a00 */
[----:B------:R-:W-:-:S05]  /*0390*/  IADD3 R5, PT, PT, R3, 0x1, RZ ;  /* 0x0000000103057810 */ /* 0x000fca0007ffe0ff */
[----:B-1----:R-:W-:-:S06]  /*03a0*/  IMAD.WIDE.U32 R6, R5, 0x4, R6 ;  /* 0x0000000405067825 */ /* 0x002fcc00078e0006 */
[----:B------:R-:W2:Y:S02]  /*03b0*/  LDG.E R6, desc[UR6][R6.64] ;  /* 0x0000000606067981 */ /* 0x000ea4000c1e1900 */
[----:B--2---:R-:W-:-:S13]  /*03c0*/  ISETP.NE.AND P1, PT, R6, 0x1, PT ;  /* 0x000000010600780c */ /* 0x004fda0003f25270 */
[----:B------:R-:W-:Y:S05]  /*03d0*/  @!P1 BRA `(.L_x_16) ;  /* 0x0000000000289947 */ /* 0x000fea0003800000 */
[----:B------:R-:W1:Y:S01]  /*03e0*/  LDC.64 R6, c[0x0][0x3b0] ;  /* 0x0000ec00ff067b82 */ /* 0x000e620000000a00 */
[----:B------:R-:W-:Y:S02]  /*03f0*/  IMAD.MOV.U32 R2, RZ, RZ, -0x1 ;  /* 0xffffffffff027424 */ /* 0x000fe400078e00ff */
[----:B-1----:R-:W-:-:S06]  /*0400*/  IMAD.WIDE.U32 R6, R5, 0x4, R6 ;  /* 0x0000000405067825 */ /* 0x002fcc00078e0006 */
[----:B------:R-:W2:Y:S02]  /*0410*/  ATOMG.E.CAS.STRONG.GPU PT, R6, [R6], R2, R3 ;  /* 0x00000002060673a9 */ /* 0x000ea400001ee103 */
[----:B--2---:R-:W-:-:S13]  /*0420*/  ISETP.NE.AND P1, PT, R6, -0x1, PT ;  /* 0xffffffff0600780c */ /* 0x004fda0003f25270 */
[----:B0-----:R-:W0:Y:S01]  /*0430*/  @!P1 LDC.64 R8, c[0x0][0x3a8] ;  /* 0x0000ea00ff089b82 */ /* 0x001e220000000a00 */
[----:B------:R-:W-:-:S07]  /*0440*/  @!P1 IADD3 R0, PT, PT, R0, 0x1, RZ ;  /* 0x0000000100009810 */ /* 0x000fce0007ffe0ff */
[----:B------:R-:W1:Y:S01]  /*0450*/  @!P1 LDC R11, c[0x0][0x3bc] ;  /* 0x0000ef00ff0b9b82 */ /* 0x000e620000000800 */
[----:B0-----:R-:W-:-:S05]  /*0460*/  @!P1 IMAD.WIDE.U32 R8, R5, 0x4, R8 ;  /* 0x0000000405089825 */ /* 0x001fca00078e0008 */
[----:B-1----:R1:W-:Y:S02]  /*0470*/  @!P1 STG.E desc[UR6][R8.64], R11 ;  /* 0x0000000b08009986 */ /* 0x0023e4000c101906 */
.L_x_16:
[----:B------:R-:W-:Y:S05]  /*0480*/  BSYNC.RECONVERGENT B0 ;  /* 0x0000000000007941 */ /* 0x000fea0003800200 */
.L_x_15:
[----:B------:R-:W-:Y:S04]  /*0490*/  BSSY.RECONVERGENT B0, `(.L_x_17) ;  /* 0x0000012000007945 */ /* 0x000fe80003800200 */
[----:B------:R-:W-:Y:S05]  /*04a0*/  @!P0 BRA `(.L_x_18) ;  /* 0x0000000000408947 */ /* 0x000fea0003800000 */
[----:B------:R-:W2:Y:S01]  /*04b0*/  LDC.64 R6, c[0x0][0x380] ;  /* 0x0000e000ff067b82 */ /* 0x000ea20000000a00 */
[----:B------:R-:W-:-:S04]  /*04c0*/  VIADD R5, R3, -UR5 ;  /* 0x8000000503057c36 */ /* 0x000fc80008000000 */
[----:B--2---:R-:W-:-:S06]  /*04d0*/  IMAD.WIDE.U32 R6, R5, 0x4, R6 ;  /* 0x0000000405067825 */ /* 0x004fcc00078e0006 */
[----:B------:R-:W2:Y:S02]  /*04e0*/  LDG.E R6, desc[UR6][R6.64] ;  /* 0x0000000606067981 */ /* 0x000ea4000c1e1900 */
[----:B--2---:R-:W-:-:S13]  /*04f0*/  ISETP.NE.AND P0, PT, R6, 0x1, PT ;  /* 0x000000010600780c */ /* 0x004fda0003f05270 */
[----:B------:R-:W-:Y:S05]  /*0500*/  @!P0 BRA `(.L_x_18) ;  /* 0x0000000000288947 */ /* 0x000fea0003800000 */
[----:B------:R-:W2:Y:S01]  /*0510*/  LDC.64 R6, c[0x0][0x3b0] ;  /* 0x0000ec00ff067b82 */ /* 0x000ea20000000a00 */
[----:B------:R-:W-:Y:S01]  /*0520*/  MOV R2, 0xffffffff ;  /* 0xffffffff00027802 */ /* 0x000fe20000000f00 */
[----:B--2---:R-:W-:-:S06]  /*0530*/  IMAD.WIDE.U32 R6, R5, 0x4, R6 ;  /* 0x0000000405067825 */ /* 0x004fcc00078e0006 */
[----:B------:R-:W2:Y:S02]  /*0540*/  ATOMG.E.CAS.STRONG.GPU PT, R6, [R6], R2, R3 ;  /* 0x00000002060673a9 */ /* 0x000ea400001ee103 */
[----:B--2---:R-:W-:-:S13]  /*0550*/  ISETP.NE.AND P0, PT, R6, -0x1, PT ;  /* 0xffffffff0600780c */ /* 0x004fda0003f05270 */
[----:B01----:R-:W0:Y:S01]  /*0560*/  @!P0 LDC.64 R8, c[0x0][0x3a8] ;  /* 0x0000ea00ff088b82 */ /* 0x003e220000000a00 */
[----:B------:R-:W-:-:S07]  /*0570*/  @!P0 VIADD R0, R0, 0x1 ;  /* 0x0000000100008836 */ /* 0x000fce0000000000 */
[----:B------:R-:W1:Y:S01]  /*0580*/  @!P0 LDC R11, c[0x0][0x3bc] ;  /* 0x0000ef00ff0b8b82 */ /* 0x000e620000000800 */
[----:B0-----:R-:W-:-:S05]  /*0590*/  @!P0 IMAD.WIDE.U32 R8, R5, 0x4, R8 ;  /* 0x0000000405088825 */ /* 0x001fca00078e0008 */
[----:B-1----:R2:W-:Y:S02]  /*05a0*/  @!P0 STG.E desc[UR6][R8.64], R11 ;  /* 0x0000000b08008986 */ /* 0x0025e4000c101906 */
.L_x_18:
[----:B------:R-:W-:Y:S05]  /*05b0*/  BSYNC.RECONVERGENT B0 ;  /* 0x0000000000007941 */ /* 0x000fea0003800200 */
.L_x_17:
[----:B------:R-:W3:Y:S01]  /*05c0*/  LDCU UR4, c[0x0][0x388] ;  /* 0x00007100ff0477ac */ /* 0x000ee20008000800 */
[----:B------:R-:W4:Y:S01]  /*05d0*/  LDC.64 R6, c[0x0][0x3a0] ;  /* 0x0000e800ff067b82 */ /* 0x000f220000000a00 */
[----:B012---:R-:W-:Y:S01]  /*05e0*/  IADD3 R9, PT, PT, R3, UR5, RZ ;  /* 0x0000000503097c10 */ /* 0x007fe2000fffe0ff */
[----:B------:R-:W-:Y:S03]  /*05f0*/  BSSY.RECONVERGENT B0, `(.L_x_19) ;  /* 0x0000014000007945 */ /* 0x000fe60003800200 */
[----:B---3--:R-:W-:Y:S01]  /*0600*/  ISETP.GE.U32.AND P0, PT, R9, UR4, PT ;  /* 0x0000000409007c0c */ /* 0x008fe2000bf06070 */
[----:B----4-:R-:W-:-:S12]  /*0610*/  IMAD.WIDE.U32 R6, R4, 0x4, R6 ;  /* 0x0000000404067825 */ /* 0x010fd800078e0006 */
[----:B------:R-:W-:Y:S05]  /*0620*/  @P0 BRA `(.L_x_20) ;  /* 0x0000000000400947 */ /* 0x000fea0003800000 */
[----:B------:R-:W0:Y:S02]  /*0630*/  LDC.64 R4, c[0x0][0x380] ;  /* 0x0000e000ff047b82 */ /* 0x000e240000000a00 */
[----:B0-----:R-:W-:-:S06]  /*0640*/  IMAD.WIDE.U32 R4, R9, 0x4, R4 ;  /* 0x0000000409047825 */ /* 0x001fcc00078e0004 */
[----:B------:R-:W2:Y:S02]  /*0650*/  LDG.E R4, desc[UR6][R4.64] ;  /* 0x0000000604047981 */ /* 0x000ea4000c1e1900 */
[----:B--2---:R-:W-:-:S13]  /*0660*/  ISETP.NE.AND P0, PT, R4, 0x1, PT ;  /* 0x000000010400780c */ /* 0x004fda0003f05270 */
[----:B------:R-:W-:Y:S05]  /*0670*/  @!P0 BRA `(.L_x_20) ;  /* 0x00000000002c8947 */ /* 0x000fea0003800000 */
[----:B------:R-:W0:Y:S01]  /*0680*/  LDC.64 R4, c[0x0][0x3b0] ;  /* 0x0000ec00ff047b82 */ /* 0x000e220000000a00 */
[----:B------:R-:W-:Y:S01]  /*0690*/  IMAD.MOV.U32 R11, RZ, RZ, R3 ;  /* 0x000000ffff0b7224 */ /* 0x000fe200078e0003 */
[----:B------:R-:W-:Y:S01]  /*06a0*/  MOV R10, 0xffffffff ;  /* 0xffffffff000a7802 */ /* 0x000fe20000000f00 */
[----:B0-----:R-:W-:-:S06]  /*06b0*/  IMAD.WIDE.U32 R2, R9, 0x4, R4 ;  /* 0x0000000409027825 */ /* 0x001fcc00078e0004 */
[----:B------:R-:W2:Y:S02]  /*06c0*/  ATOMG.E.CAS.STRONG.GPU PT, R2, [R2], R10, R11 ;  /* 0x0000000a020273a9 */ /* 0x000ea400001ee10b */
[----:B--2---:R-:W-:-:S13]  /*06d0*/  ISETP.NE.AND P0, PT, R2, -0x1, PT ;  /* 0xffffffff0200780c */ /* 0x004fda0003f05270 */
[----:B------:R-:W0:Y:S01]  /*06e0*/  @!P0 LDC.64 R4, c[0x0][0x3a8] ;  /* 0x0000ea00ff048b82 */ /* 0x000e220000000a00 */
[----:B------:R-:W-:-:S07]  /*06f0*/  @!P0 IADD3 R0, PT, PT, R0, 0x1, RZ ;  /* 0x0000000100008810 */ /* 0x000fce0007ffe0ff */
[----:B------:R-:W1:Y:S01]  /*0700*/  @!P0 LDC R13, c[0x0][0x3bc] ;  /* 0x0000ef00ff0d8b82 */ /* 0x000e620000000800 */
[----:B0-----:R-:W-:-:S05]  /*0710*/  @!P0 IMAD.WIDE.U32 R4, R9, 0x4, R4 ;  /* 0x0000000409048825 */ /* 0x001fca00078e0004 */
[----:B-1----:R0:W-:Y:S02]  /*0720*/  @!P0 STG.E desc[UR6][R4.64], R13 ;  /* 0x0000000d04008986 */ /* 0x0021e4000c101906 */
.L_x_20:
[----:B------:R-:W-:Y:S05]  /*0730*/  BSYNC.RECONVERGENT B0 ;  /* 0x0000000000007941 */ /* 0x000fea0003800200 */
.L_x_19:
[----:B------:R-:W-:Y:S01]  /*0740*/  STG.E desc[UR6][R6.64], R0 ;  /* 0x0000000006007986 */ /* 0x000fe2000c101906 */
[----:B------:R-:W-:Y:S05]  /*0750*/  EXIT ;  /* 0x000000000000794d */ /* 0x000fea0003800000 */
.L_x_21:
        /* <DEDUP_REMOVED lines=10> */
.L_x_25:


//--------------------- .nv.shared.reserved.0     --------------------------
	.section	.nv.shared.reserved.0,"aw",@nobits
	.weak		__nv_reservedSMEM_offset_0_alias
	.size		__nv_reservedSMEM_offset_0_alias, 0, 64
	.other		__nv_reservedSMEM_offset_0_alias,@"STO_CUDA_RESERVED_SHARED STV_DEFAULT"
__nv_reservedSMEM_offset_0_alias:
	.zero		0
	.zero		64


//--------------------- .nv.shared._Z7in_scanPjjS_ --------------------------
	.section	.nv.shared._Z7in_scanPjjS_,"aw",@nobits
	.sectionflags	@""
	.align	4
.nv.shared._Z7in_scanPjjS_:
	.zero		3076


//--------------------- .nv.constant0._Z12assign_nextqjPjjS_S_S_j --------------------------
	.section	.nv.constant0._Z12assign_nextqjPjjS_S_S_j,"a",@progbits
	.sectionflags	@""
	.align	4
.nv.constant0._Z12assign_nextqjPjjS_S_S_j:
	.zero		948


//--------------------- .nv.constant0._Z9block_addPjjS_ --------------------------
	.section	.nv.constant0._Z9block_addPjjS_,"a",@progbits
	.sectionflags	@""
	.align	4
.nv.constant0._Z9block_addPjjS_:
	.zero		920


//--------------------- .nv.constant0._Z7in_scanPjjS_ --------------------------
	.section	.nv.constant0._Z7in_scanPjjS_,"a",@progbits
	.sectionflags	@""
	.align	4
.nv.constant0._Z7in_scanPjjS_:
	.zero		920


//--------------------- .nv.constant0._Z14fill_nextlayerPjjS_jS_S_S_jj --------------------------
	.section	.nv.constant0._Z14fill_nextlayerPjjS_jS_S_S_jj,"a",@progbits
	.sectionflags	@""
	.align	4
.nv.constant0._Z14fill_nextlayerPjjS_jS_S_S_jj:
	.zero		960


//--------------------- SYMBOLS --------------------------

	.type		.nv.reservedSmem.offset0,@object
	.size		.nv.reservedSmem.offset0,0x4
	.type		.nv.reservedSmem.cap,@object
	.size		.nv.reservedSmem.cap,0x4
